	.target	sm_103a

	.elftype	@"ET_EXEC"


//--------------------- .note.nv.tkinfo           --------------------------
	.section	.note.nv.tkinfo,"",@"SHT_NOTE"
	.sectionflags	@"SHF_NOTE_NV_TKINFO"
	.tkinfo
        /*0018*/ 	.word	0x00000002
        /*0030*/ 	.string	""
        /*0030*/ 	.string	"ptxas"
        /*0030*/ 	.string	"Cuda compilation tools, release 13.0, V13.0.88"
        /*0030*/ 	.string	"Build cuda_13.0.r13.0/compiler.36424714_0"
        /*0030*/ 	.string	"-arch sm_103a -m 64 "



//--------------------- .note.nv.cuinfo           --------------------------
	.section	.note.nv.cuinfo,"",@"SHT_NOTE"
	.sectionflags	@"SHF_NOTE_NV_CUINFO"
        /*0018*/ 	.short	0x0002
        /*001a*/ 	.short	0x0067
        /*001c*/ 	.short	0x0082
	.zero		2


//--------------------- .nv.info                  --------------------------
	.section	.nv.info,"",@"SHT_CUDA_INFO"
	.align	4


	//----- nvinfo : EIATTR_REGCOUNT
	.align		4
        /*0000*/ 	.byte	0x04, 0x2f
        /*0002*/ 	.short	(.L_12 - .L_11)
	.align		4
.L_11:
        /*0004*/ 	.word	index@(_ZN7cutlass13device_kernelIN5flash11enable_sm90INS1_16FlashAttnFwdSm90INS1_25CollectiveMainloopFwdSm90ILi2EN4cute5tupleIJNS5_1CILi1EEES8_S8_EEENS6_IJNS7_ILi128EEENS7_ILi80EEENS7_ILi256EEEEEELi256ENS_6half_tEfNS_4arch4Sm90ELb1ELb0ELb1ELb1ELb1ELb1ELb0ELb1ELb1ELb1ELb0ELb0EEENS1_21CollectiveEpilogueFwdINS6_IJSA_SC_SB_EEES9_SE_SG_Li256ELb1ELb1ELb0ELb0EEENS1_36VarlenDynamicPersistentTileSchedulerILi128ELi80ELi256ELi128ELb0ELb1ELb1ELb1ELb1ELb1EEEEEEEEEvNT_6ParamsE)
        /*0008*/ 	.word	0x00000004


	//----- nvinfo : EIATTR_FRAME_SIZE
	.align		4
.L_12:
        /*000c*/ 	.byte	0x04, 0x11
        /*000e*/ 	.short	(.L_14 - .L_13)
	.align		4
.L_13:
        /*0010*/ 	.word	index@(_ZN7cutlass13device_kernelIN5flash11enable_sm90INS1_16FlashAttnFwdSm90INS1_25CollectiveMainloopFwdSm90ILi2EN4cute5tupleIJNS5_1CILi1EEES8_S8_EEENS6_IJNS7_ILi128EEENS7_ILi80EEENS7_ILi256EEEEEELi256ENS_6half_tEfNS_4arch4Sm90ELb1ELb0ELb1ELb1ELb1ELb1ELb0ELb1ELb1ELb1ELb0ELb0EEENS1_21CollectiveEpilogueFwdINS6_IJSA_SC_SB_EEES9_SE_SG_Li256ELb1ELb1ELb0ELb0EEENS1_36VarlenDynamicPersistentTileSchedulerILi128ELi80ELi256ELi128ELb0ELb1ELb1ELb1ELb1ELb1EEEEEEEEEvNT_6ParamsE)
        /*0014*/ 	.word	0x00000000


	//----- nvinfo : EIATTR_REGCOUNT
	.align		4
.L_14:
        /*0018*/ 	.byte	0x04, 0x2f
        /*001a*/ 	.short	(.L_16 - .L_15)
	.align		4
.L_15:
        /*001c*/ 	.word	index@(_ZN7cutlass13device_kernelIN5flash11enable_sm90INS1_16FlashAttnFwdSm90INS1_25CollectiveMainloopFwdSm90ILi2EN4cute5tupleIJNS5_1CILi1EEES8_S8_EEENS6_IJNS7_ILi128EEENS7_ILi80EEENS7_ILi256EEEEEELi256ENS_6half_tEfNS_4arch4Sm90ELb1ELb0ELb1ELb1ELb1ELb0ELb0ELb1ELb1ELb1ELb0ELb0EEENS1_21CollectiveEpilogueFwdINS6_IJSA_SC_SB_EEES9_SE_SG_Li256ELb1ELb1ELb0ELb0EEENS1_36VarlenDynamicPersistentTileSchedulerILi128ELi80ELi256ELi128ELb0ELb1ELb1ELb1ELb1ELb1EEEEEEEEEvNT_6ParamsE)
        /*0020*/ 	.word	0x00000004


	//----- nvinfo : EIATTR_FRAME_SIZE
	.align		4
.L_16:
        /*0024*/ 	.byte	0x04, 0x11
        /*0026*/ 	.short	(.L_18 - .L_17)
	.align		4
.L_17:
        /*0028*/ 	.word	index@(_ZN7cutlass13device_kernelIN5flash11enable_sm90INS1_16FlashAttnFwdSm90INS1_25CollectiveMainloopFwdSm90ILi2EN4cute5tupleIJNS5_1CILi1EEES8_S8_EEENS6_IJNS7_ILi128EEENS7_ILi80EEENS7_ILi256EEEEEELi256ENS_6half_tEfNS_4arch4Sm90ELb1ELb0ELb1ELb1ELb1ELb0ELb0ELb1ELb1ELb1ELb0ELb0EEENS1_21CollectiveEpilogueFwdINS6_IJSA_SC_SB_EEES9_SE_SG_Li256ELb1ELb1ELb0ELb0EEENS1_36VarlenDynamicPersistentTileSchedulerILi128ELi80ELi256ELi128ELb0ELb1ELb1ELb1ELb1ELb1EEEEEEEEEvNT_6ParamsE)
        /*002c*/ 	.word	0x00000000


	//----- nvinfo : EIATTR_REGCOUNT
	.align		4
.L_18:
        /*0030*/ 	.byte	0x04, 0x2f
        /*0032*/ 	.short	(.L_20 - .L_19)
	.align		4
.L_19:
        /*0034*/ 	.word	index@(_ZN7cutlass13device_kernelIN5flash11enable_sm90INS1_16FlashAttnFwdSm90INS1_25CollectiveMainloopFwdSm90ILi2EN4cute5tupleIJNS5_1CILi1EEES8_S8_EEENS6_IJNS7_ILi128EEENS7_ILi80EEENS7_ILi256EEEEEELi256ENS_6half_tEfNS_4arch4Sm90ELb1ELb0ELb1ELb0ELb1ELb0ELb0ELb1ELb1ELb1ELb0ELb0EEENS1_21CollectiveEpilogueFwdINS6_IJSA_SC_SB_EEES9_SE_SG_Li256ELb0ELb1ELb0ELb0EEENS1_30DynamicPersistentTileSchedulerILi256ELi128ELb0ELb1ELb1EEEEEEEEEvNT_6ParamsE)
        /*0038*/ 	.word	0x00000004


	//----- nvinfo : EIATTR_FRAME_SIZE
	.align		4
.L_20:
        /*003c*/ 	.byte	0x04, 0x11
        /*003e*/ 	.short	(.L_22 - .L_21)
	.align		4
.L_21:
        /*0040*/ 	.word	index@(_ZN7cutlass13device_kernelIN5flash11enable_sm90INS1_16FlashAttnFwdSm90INS1_25CollectiveMainloopFwdSm90ILi2EN4cute5tupleIJNS5_1CILi1EEES8_S8_EEENS6_IJNS7_ILi128EEENS7_ILi80EEENS7_ILi256EEEEEELi256ENS_6half_tEfNS_4arch4Sm90ELb1ELb0ELb1ELb0ELb1ELb0ELb0ELb1ELb1ELb1ELb0ELb0EEENS1_21CollectiveEpilogueFwdINS6_IJSA_SC_SB_EEES9_SE_SG_Li256ELb0ELb1ELb0ELb0EEENS1_30DynamicPersistentTileSchedulerILi256ELi128ELb0ELb1ELb1EEEEEEEEEvNT_6ParamsE)
        /*0044*/ 	.word	0x00000000


	//----- nvinfo : EIATTR_REGCOUNT
	.align		4
.L_22:
        /*0048*/ 	.byte	0x04, 0x2f
        /*004a*/ 	.short	(.L_24 - .L_23)
	.align		4
.L_23:
        /*004c*/ 	.word	index@(_ZN7cutlass13device_kernelIN5flash11enable_sm90INS1_16FlashAttnFwdSm90INS1_25CollectiveMainloopFwdSm90ILi2EN4cute5tupleIJNS5_1CILi1EEES8_S8_EEENS6_IJNS7_ILi128EEENS7_ILi64EEENS7_ILi256EEEEEELi256ENS_6half_tEfNS_4arch4Sm90ELb0ELb1ELb1ELb1ELb1ELb1ELb0ELb1ELb1ELb1ELb0ELb0EEENS1_21CollectiveEpilogueFwdINS6_IJSA_SC_SB_EEES9_SE_SG_Li256ELb1ELb1ELb0ELb0EEENS1_36VarlenDynamicPersistentTileSchedulerILi128ELi64ELi256ELi128ELb0ELb1ELb1ELb1ELb0ELb1EEEEEEEEEvNT_6ParamsE)
        /*0050*/ 	.word	0x00000004


	//----- nvinfo : EIATTR_FRAME_SIZE
	.align		4
.L_24:
        /*0054*/ 	.byte	0x04, 0x11
        /*0056*/ 	.short	(.L_26 - .L_25)
	.align		4
.L_25:
        /*0058*/ 	.word	index@(_ZN7cutlass13device_kernelIN5flash11enable_sm90INS1_16FlashAttnFwdSm90INS1_25CollectiveMainloopFwdSm90ILi2EN4cute5tupleIJNS5_1CILi1EEES8_S8_EEENS6_IJNS7_ILi128EEENS7_ILi64EEENS7_ILi256EEEEEELi256ENS_6half_tEfNS_4arch4Sm90ELb0ELb1ELb1ELb1ELb1ELb1ELb0ELb1ELb1ELb1ELb0ELb0EEENS1_21CollectiveEpilogueFwdINS6_IJSA_SC_SB_EEES9_SE_SG_Li256ELb1ELb1ELb0ELb0EEENS1_36VarlenDynamicPersistentTileSchedulerILi128ELi64ELi256ELi128ELb0ELb1ELb1ELb1ELb0ELb1EEEEEEEEEvNT_6ParamsE)
        /*005c*/ 	.word	0x00000000


	//----- nvinfo : EIATTR_REGCOUNT
	.align		4
.L_26:
        /*0060*/ 	.byte	0x04, 0x2f
        /*0062*/ 	.short	(.L_28 - .L_27)
	.align		4
.L_27:
        /*0064*/ 	.word	index@(_ZN7cutlass13device_kernelIN5flash11enable_sm90INS1_16FlashAttnFwdSm90INS1_25CollectiveMainloopFwdSm90ILi2EN4cute5tupleIJNS5_1CILi1EEES8_S8_EEENS6_IJNS7_ILi128EEENS7_ILi64EEENS7_ILi256EEEEEELi256ENS_6half_tEfNS_4arch4Sm90ELb0ELb1ELb1ELb1ELb1ELb0ELb0ELb1ELb1ELb1ELb0ELb0EEENS1_21CollectiveEpilogueFwdINS6_IJSA_SC_SB_EEES9_SE_SG_Li256ELb1ELb1ELb0ELb0EEENS1_36VarlenDynamicPersistentTileSchedulerILi128ELi64ELi256ELi128ELb0ELb1ELb1ELb1ELb0ELb1EEEEEEEEEvNT_6ParamsE)
        /*0068*/ 	.word	0x00000004


	//----- nvinfo : EIATTR_FRAME_SIZE
	.align		4
.L_28:
        /*006c*/ 	.byte	0x04, 0x11
        /*006e*/ 	.short	(.L_30 - .L_29)
	.align		4
.L_29:
        /*0070*/ 	.word	index@(_ZN7cutlass13device_kernelIN5flash11enable_sm90INS1_16FlashAttnFwdSm90INS1_25CollectiveMainloopFwdSm90ILi2EN4cute5tupleIJNS5_1CILi1EEES8_S8_EEENS6_IJNS7_ILi128EEENS7_ILi64EEENS7_ILi256EEEEEELi256ENS_6half_tEfNS_4arch4Sm90ELb0ELb1ELb1ELb1ELb1ELb0ELb0ELb1ELb1ELb1ELb0ELb0EEENS1_21CollectiveEpilogueFwdINS6_IJSA_SC_SB_EEES9_SE_SG_Li256ELb1ELb1ELb0ELb0EEENS1_36VarlenDynamicPersistentTileSchedulerILi128ELi64ELi256ELi128ELb0ELb1ELb1ELb1ELb0ELb1EEEEEEEEEvNT_6ParamsE)
        /*0074*/ 	.word	0x00000000


	//----- nvinfo : EIATTR_REGCOUNT
	.align		4
.L_30:
        /*0078*/ 	.byte	0x04, 0x2f
        /*007a*/ 	.short	(.L_32 - .L_31)
	.align		4
.L_31:
        /*007c*/ 	.word	index@(_ZN7cutlass13device_kernelIN5flash11enable_sm90INS1_16FlashAttnFwdSm90INS1_25CollectiveMainloopFwdSm90ILi2EN4cute5tupleIJNS5_1CILi1EEES8_S8_EEENS6_IJNS7_ILi128EEENS7_ILi64EEENS7_ILi256EEEEEELi256ENS_6half_tEfNS_4arch4Sm90ELb0ELb1ELb1ELb0ELb1ELb0ELb0ELb1ELb1ELb1ELb0ELb0EEENS1_21CollectiveEpilogueFwdINS6_IJSA_SC_SB_EEES9_SE_SG_Li256ELb0ELb1ELb0ELb0EEENS1_30DynamicPersistentTileSchedulerILi256ELi128ELb0ELb1ELb1EEEEEEEEEvNT_6ParamsE)
        /*0080*/ 	.word	0x00000004


	//----- nvinfo : EIATTR_FRAME_SIZE
	.align		4
.L_32:
        /*0084*/ 	.byte	0x04, 0x11
        /*0086*/ 	.short	(.L_34 - .L_33)
	.align		4
.L_33:
        /*0088*/ 	.word	index@(_ZN7cutlass13device_kernelIN5flash11enable_sm90INS1_16FlashAttnFwdSm90INS1_25CollectiveMainloopFwdSm90ILi2EN4cute5tupleIJNS5_1CILi1EEES8_S8_EEENS6_IJNS7_ILi128EEENS7_ILi64EEENS7_ILi256EEEEEELi256ENS_6half_tEfNS_4arch4Sm90ELb0ELb1ELb1ELb0ELb1ELb0ELb0ELb1ELb1ELb1ELb0ELb0EEENS1_21CollectiveEpilogueFwdINS6_IJSA_SC_SB_EEES9_SE_SG_Li256ELb0ELb1ELb0ELb0EEENS1_30DynamicPersistentTileSchedulerILi256ELi128ELb0ELb1ELb1EEEEEEEEEvNT_6ParamsE)
        /*008c*/ 	.word	0x00000000


	//----- nvinfo : EIATTR_REGCOUNT
	.align		4
.L_34:
        /*0090*/ 	.byte	0x04, 0x2f
        /*0092*/ 	.short	(.L_36 - .L_35)
	.align		4
.L_35:
        /*0094*/ 	.word	index@(_ZN7cutlass13device_kernelIN5flash11enable_sm90INS1_16FlashAttnFwdSm90INS1_25CollectiveMainloopFwdSm90ILi2EN4cute5tupleIJNS5_1CILi1EEES8_S8_EEENS6_IJNS7_ILi128EEENS7_ILi80EEENS7_ILi256EEEEEELi256ENS_6half_tEfNS_4arch4Sm90ELb0ELb0ELb1ELb1ELb1ELb1ELb0ELb1ELb1ELb1ELb0ELb0EEENS1_21CollectiveEpilogueFwdINS6_IJSA_SC_SB_EEES9_SE_SG_Li256ELb1ELb1ELb0ELb0EEENS1_36VarlenDynamicPersistentTileSchedulerILi128ELi80ELi256ELi128ELb0ELb1ELb1ELb0ELb1ELb1EEEEEEEEEvNT_6ParamsE)
        /*0098*/ 	.word	0x00000004


	//----- nvinfo : EIATTR_FRAME_SIZE
	.align		4
.L_36:
        /*009c*/ 	.byte	0x04, 0x11
        /*009e*/ 	.short	(.L_38 - .L_37)
	.align		4
.L_37:
        /*00a0*/ 	.word	index@(_ZN7cutlass13device_kernelIN5flash11enable_sm90INS1_16FlashAttnFwdSm90INS1_25CollectiveMainloopFwdSm90ILi2EN4cute5tupleIJNS5_1CILi1EEES8_S8_EEENS6_IJNS7_ILi128EEENS7_ILi80EEENS7_ILi256EEEEEELi256ENS_6half_tEfNS_4arch4Sm90ELb0ELb0ELb1ELb1ELb1ELb1ELb0ELb1ELb1ELb1ELb0ELb0EEENS1_21CollectiveEpilogueFwdINS6_IJSA_SC_SB_EEES9_SE_SG_Li256ELb1ELb1ELb0ELb0EEENS1_36VarlenDynamicPersistentTileSchedulerILi128ELi80ELi256ELi128ELb0ELb1ELb1ELb0ELb1ELb1EEEEEEEEEvNT_6ParamsE)
        /*00a4*/ 	.word	0x00000000


	//----- nvinfo : EIATTR_REGCOUNT
	.align		4
.L_38:
        /*00a8*/ 	.byte	0x04, 0x2f
        /*00aa*/ 	.short	(.L_40 - .L_39)
	.align		4
.L_39:
        /*00ac*/ 	.word	index@(_ZN7cutlass13device_kernelIN5flash11enable_sm90INS1_16FlashAttnFwdSm90INS1_25CollectiveMainloopFwdSm90ILi2EN4cute5tupleIJNS5_1CILi1EEES8_S8_EEENS6_IJNS7_ILi128EEENS7_ILi80EEENS7_ILi256EEEEEELi256ENS_6half_tEfNS_4arch4Sm90ELb0ELb0ELb1ELb1ELb1ELb0ELb0ELb1ELb1ELb1ELb0ELb0EEENS1_21CollectiveEpilogueFwdINS6_IJSA_SC_SB_EEES9_SE_SG_Li256ELb1ELb1ELb0ELb0EEENS1_36VarlenDynamicPersistentTileSchedulerILi128ELi80ELi256ELi128ELb0ELb1ELb1ELb0ELb1ELb1EEEEEEEEEvNT_6ParamsE)
        /*00b0*/ 	.word	0x00000004


	//----- nvinfo : EIATTR_FRAME_SIZE
	.align		4
.L_40:
        /*00b4*/ 	.byte	0x04, 0x11
        /*00b6*/ 	.short	(.L_42 - .L_41)
	.align		4
.L_41:
        /*00b8*/ 	.word	index@(_ZN7cutlass13device_kernelIN5flash11enable_sm90INS1_16FlashAttnFwdSm90INS1_25CollectiveMainloopFwdSm90ILi2EN4cute5tupleIJNS5_1CILi1EEES8_S8_EEENS6_IJNS7_ILi128EEENS7_ILi80EEENS7_ILi256EEEEEELi256ENS_6half_tEfNS_4arch4Sm90ELb0ELb0ELb1ELb1ELb1ELb0ELb0ELb1ELb1ELb1ELb0ELb0EEENS1_21CollectiveEpilogueFwdINS6_IJSA_SC_SB_EEES9_SE_SG_Li256ELb1ELb1ELb0ELb0EEENS1_36VarlenDynamicPersistentTileSchedulerILi128ELi80ELi256ELi128ELb0ELb1ELb1ELb0ELb1ELb1EEEEEEEEEvNT_6ParamsE)
        /*00bc*/ 	.word	0x00000000


	//----- nvinfo : EIATTR_REGCOUNT
	.align		4
.L_42:
        /*00c0*/ 	.byte	0x04, 0x2f
        /*00c2*/ 	.short	(.L_44 - .L_43)
	.align		4
.L_43:
        /*00c4*/ 	.word	index@(_ZN7cutlass13device_kernelIN5flash11enable_sm90INS1_16FlashAttnFwdSm90INS1_25CollectiveMainloopFwdSm90ILi2EN4cute5tupleIJNS5_1CILi1EEES8_S8_EEENS6_IJNS7_ILi128EEENS7_ILi80EEENS7_ILi256EEEEEELi256ENS_6half_tEfNS_4arch4Sm90ELb0ELb0ELb1ELb0ELb1ELb0ELb0ELb1ELb1ELb1ELb0ELb0EEENS1_21CollectiveEpilogueFwdINS6_IJSA_SC_SB_EEES9_SE_SG_Li256ELb0ELb1ELb0ELb0EEENS1_29StaticPersistentTileSchedulerILb0EEEEEEEEEvNT_6ParamsE)
        /*00c8*/ 	.word	0x00000004


	//----- nvinfo : EIATTR_FRAME_SIZE
	.align		4
.L_44:
        /*00cc*/ 	.byte	0x04, 0x11
        /*00ce*/ 	.short	(.L_46 - .L_45)
	.align		4
.L_45:
        /*00d0*/ 	.word	index@(_ZN7cutlass13device_kernelIN5flash11enable_sm90INS1_16FlashAttnFwdSm90INS1_25CollectiveMainloopFwdSm90ILi2EN4cute5tupleIJNS5_1CILi1EEES8_S8_EEENS6_IJNS7_ILi128EEENS7_ILi80EEENS7_ILi256EEEEEELi256ENS_6half_tEfNS_4arch4Sm90ELb0ELb0ELb1ELb0ELb1ELb0ELb0ELb1ELb1ELb1ELb0ELb0EEENS1_21CollectiveEpilogueFwdINS6_IJSA_SC_SB_EEES9_SE_SG_Li256ELb0ELb1ELb0ELb0EEENS1_29StaticPersistentTileSchedulerILb0EEEEEEEEEvNT_6ParamsE)
        /*00d4*/ 	.word	0x00000000


	//----- nvinfo : EIATTR_MIN_STACK_SIZE
	.align		4
.L_46:
        /*00d8*/ 	.byte	0x04, 0x12
        /*00da*/ 	.short	(.L_48 - .L_47)
	.align		4
.L_47:
        /*00dc*/ 	.word	index@(_ZN7cutlass13device_kernelIN5flash11enable_sm90INS1_16FlashAttnFwdSm90INS1_25CollectiveMainloopFwdSm90ILi2EN4cute5tupleIJNS5_1CILi1EEES8_S8_EEENS6_IJNS7_ILi128EEENS7_ILi80EEENS7_ILi256EEEEEELi256ENS_6half_tEfNS_4arch4Sm90ELb0ELb0ELb1ELb0ELb1ELb0ELb0ELb1ELb1ELb1ELb0ELb0EEENS1_21CollectiveEpilogueFwdINS6_IJSA_SC_SB_EEES9_SE_SG_Li256ELb0ELb1ELb0ELb0EEENS1_29StaticPersistentTileSchedulerILb0EEEEEEEEEvNT_6ParamsE)
        /*00e0*/ 	.word	0x00000000


	//----- nvinfo : EIATTR_MIN_STACK_SIZE
	.align		4
.L_48:
        /*00e4*/ 	.byte	0x04, 0x12
        /*00e6*/ 	.short	(.L_50 - .L_49)
	.align		4
.L_49:
        /*00e8*/ 	.word	index@(_ZN7cutlass13device_kernelIN5flash11enable_sm90INS1_16FlashAttnFwdSm90INS1_25CollectiveMainloopFwdSm90ILi2EN4cute5tupleIJNS5_1CILi1EEES8_S8_EEENS6_IJNS7_ILi128EEENS7_ILi80EEENS7_ILi256EEEEEELi256ENS_6half_tEfNS_4arch4Sm90ELb0ELb0ELb1ELb1ELb1ELb0ELb0ELb1ELb1ELb1ELb0ELb0EEENS1_21CollectiveEpilogueFwdINS6_IJSA_SC_SB_EEES9_SE_SG_Li256ELb1ELb1ELb0ELb0EEENS1_36VarlenDynamicPersistentTileSchedulerILi128ELi80ELi256ELi128ELb0ELb1ELb1ELb0ELb1ELb1EEEEEEEEEvNT_6ParamsE)
        /*00ec*/ 	.word	0x00000000


	//----- nvinfo : EIATTR_MIN_STACK_SIZE
	.align		4
.L_50:
        /*00f0*/ 	.byte	0x04, 0x12
        /*00f2*/ 	.short	(.L_52 - .L_51)
	.align		4
.L_51:
        /*00f4*/ 	.word	index@(_ZN7cutlass13device_kernelIN5flash11enable_sm90INS1_16FlashAttnFwdSm90INS1_25CollectiveMainloopFwdSm90ILi2EN4cute5tupleIJNS5_1CILi1EEES8_S8_EEENS6_IJNS7_ILi128EEENS7_ILi80EEENS7_ILi256EEEEEELi256ENS_6half_tEfNS_4arch4Sm90ELb0ELb0ELb1ELb1ELb1ELb1ELb0ELb1ELb1ELb1ELb0ELb0EEENS1_21CollectiveEpilogueFwdINS6_IJSA_SC_SB_EEES9_SE_SG_Li256ELb1ELb1ELb0ELb0EEENS1_36VarlenDynamicPersistentTileSchedulerILi128ELi80ELi256ELi128ELb0ELb1ELb1ELb0ELb1ELb1EEEEEEEEEvNT_6ParamsE)
        /*00f8*/ 	.word	0x00000000


	//----- nvinfo : EIATTR_MIN_STACK_SIZE
	.align		4
.L_52:
        /*00fc*/ 	.byte	0x04, 0x12
        /*00fe*/ 	.short	(.L_54 - .L_53)
	.align		4
.L_53:
        /*0100*/ 	.word	index@(_ZN7cutlass13device_kernelIN5flash11enable_sm90INS1_16FlashAttnFwdSm90INS1_25CollectiveMainloopFwdSm90ILi2EN4cute5tupleIJNS5_1CILi1EEES8_S8_EEENS6_IJNS7_ILi128EEENS7_ILi64EEENS7_ILi256EEEEEELi256ENS_6half_tEfNS_4arch4Sm90ELb0ELb1ELb1ELb0ELb1ELb0ELb0ELb1ELb1ELb1ELb0ELb0EEENS1_21CollectiveEpilogueFwdINS6_IJSA_SC_SB_EEES9_SE_SG_Li256ELb0ELb1ELb0ELb0EEENS1_30DynamicPersistentTileSchedulerILi256ELi128ELb0ELb1ELb1EEEEEEEEEvNT_6ParamsE)
        /*0104*/ 	.word	0x00000000


	//----- nvinfo : EIATTR_MIN_STACK_SIZE
	.align		4
.L_54:
        /*0108*/ 	.byte	0x04, 0x12
        /*010a*/ 	.short	(.L_56 - .L_55)
	.align		4
.L_55:
        /*010c*/ 	.word	index@(_ZN7cutlass13device_kernelIN5flash11enable_sm90INS1_16FlashAttnFwdSm90INS1_25CollectiveMainloopFwdSm90ILi2EN4cute5tupleIJNS5_1CILi1EEES8_S8_EEENS6_IJNS7_ILi128EEENS7_ILi64EEENS7_ILi256EEEEEELi256ENS_6half_tEfNS_4arch4Sm90ELb0ELb1ELb1ELb1ELb1ELb0ELb0ELb1ELb1ELb1ELb0ELb0EEENS1_21CollectiveEpilogueFwdINS6_IJSA_SC_SB_EEES9_SE_SG_Li256ELb1ELb1ELb0ELb0EEENS1_36VarlenDynamicPersistentTileSchedulerILi128ELi64ELi256ELi128ELb0ELb1ELb1ELb1ELb0ELb1EEEEEEEEEvNT_6ParamsE)
        /*0110*/ 	.word	0x00000000


	//----- nvinfo : EIATTR_MIN_STACK_SIZE
	.align		4
.L_56:
        /*0114*/ 	.byte	0x04, 0x12
        /*0116*/ 	.short	(.L_58 - .L_57)
	.align		4
.L_57:
        /*0118*/ 	.word	index@(_ZN7cutlass13device_kernelIN5flash11enable_sm90INS1_16FlashAttnFwdSm90INS1_25CollectiveMainloopFwdSm90ILi2EN4cute5tupleIJNS5_1CILi1EEES8_S8_EEENS6_IJNS7_ILi128EEENS7_ILi64EEENS7_ILi256EEEEEELi256ENS_6half_tEfNS_4arch4Sm90ELb0ELb1ELb1ELb1ELb1ELb1ELb0ELb1ELb1ELb1ELb0ELb0EEENS1_21CollectiveEpilogueFwdINS6_IJSA_SC_SB_EEES9_SE_SG_Li256ELb1ELb1ELb0ELb0EEENS1_36VarlenDynamicPersistentTileSchedulerILi128ELi64ELi256ELi128ELb0ELb1ELb1ELb1ELb0ELb1EEEEEEEEEvNT_6ParamsE)
        /*011c*/ 	.word	0x00000000


	//----- nvinfo : EIATTR_MIN_STACK_SIZE
	.align		4
.L_58:
        /*0120*/ 	.byte	0x04, 0x12
        /*0122*/ 	.short	(.L_60 - .L_59)
	.align		4
.L_59:
        /*0124*/ 	.word	index@(_ZN7cutlass13device_kernelIN5flash11enable_sm90INS1_16FlashAttnFwdSm90INS1_25CollectiveMainloopFwdSm90ILi2EN4cute5tupleIJNS5_1CILi1EEES8_S8_EEENS6_IJNS7_ILi128EEENS7_ILi80EEENS7_ILi256EEEEEELi256ENS_6half_tEfNS_4arch4Sm90ELb1ELb0ELb1ELb0ELb1ELb0ELb0ELb1ELb1ELb1ELb0ELb0EEENS1_21CollectiveEpilogueFwdINS6_IJSA_SC_SB_EEES9_SE_SG_Li256ELb0ELb1ELb0ELb0EEENS1_30DynamicPersistentTileSchedulerILi256ELi128ELb0ELb1ELb1EEEEEEEEEvNT_6ParamsE)
        /*0128*/ 	.word	0x00000000


	//----- nvinfo : EIATTR_MIN_STACK_SIZE
	.align		4
.L_60:
        /*012c*/ 	.byte	0x04, 0x12
        /*012e*/ 	.short	(.L_62 - .L_61)
	.align		4
.L_61:
        /*0130*/ 	.word	index@(_ZN7cutlass13device_kernelIN5flash11enable_sm90INS1_16FlashAttnFwdSm90INS1_25CollectiveMainloopFwdSm90ILi2EN4cute5tupleIJNS5_1CILi1EEES8_S8_EEENS6_IJNS7_ILi128EEENS7_ILi80EEENS7_ILi256EEEEEELi256ENS_6half_tEfNS_4arch4Sm90ELb1ELb0ELb1ELb1ELb1ELb0ELb0ELb1ELb1ELb1ELb0ELb0EEENS1_21CollectiveEpilogueFwdINS6_IJSA_SC_SB_EEES9_SE_SG_Li256ELb1ELb1ELb0ELb0EEENS1_36VarlenDynamicPersistentTileSchedulerILi128ELi80ELi256ELi128ELb0ELb1ELb1ELb1ELb1ELb1EEEEEEEEEvNT_6ParamsE)
        /*0134*/ 	.word	0x00000000


	//----- nvinfo : EIATTR_MIN_STACK_SIZE
	.align		4
.L_62:
        /*0138*/ 	.byte	0x04, 0x12
        /*013a*/ 	.short	(.L_64 - .L_63)
	.align		4
.L_63:
        /*013c*/ 	.word	index@(_ZN7cutlass13device_kernelIN5flash11enable_sm90INS1_16FlashAttnFwdSm90INS1_25CollectiveMainloopFwdSm90ILi2EN4cute5tupleIJNS5_1CILi1EEES8_S8_EEENS6_IJNS7_ILi128EEENS7_ILi80EEENS7_ILi256EEEEEELi256ENS_6half_tEfNS_4arch4Sm90ELb1ELb0ELb1ELb1ELb1ELb1ELb0ELb1ELb1ELb1ELb0ELb0EEENS1_21CollectiveEpilogueFwdINS6_IJSA_SC_SB_EEES9_SE_SG_Li256ELb1ELb1ELb0ELb0EEENS1_36VarlenDynamicPersistentTileSchedulerILi128ELi80ELi256ELi128ELb0ELb1ELb1ELb1ELb1ELb1EEEEEEEEEvNT_6ParamsE)
        /*0140*/ 	.word	0x00000000
.L_64:


//--------------------- .nv.compat                --------------------------
	.section	.nv.compat,"",@"SHT_CUDA_COMPAT_INFO"
	.align	4
        /*0000*/ 	.byte	0x02, 0x09, 0x01, 0x00, 0x02, 0x02, 0x01, 0x00, 0x02, 0x05, 0x05, 0x00, 0x03, 0x07, 0x01, 0x01
        /*0010*/ 	.byte	0x02, 0x03, 0x00, 0x00, 0x02, 0x06, 0x01, 0x00, 0x04, 0x0b, 0x08, 0x00, 0x00, 0x00, 0x00, 0x00
        /*0020*/ 	.byte	0x00, 0x00, 0x00, 0x00


//--------------------- .nv.info._ZN7cutlass13device_kernelIN5flash11enable_sm90INS1_16FlashAttnFwdSm90INS1_25CollectiveMainloopFwdSm90ILi2EN4cute5tupleIJNS5_1CILi1EEES8_S8_EEENS6_IJNS7_ILi128EEENS7_ILi80EEENS7_ILi256EEEEEELi256ENS_6half_tEfNS_4arch4Sm90ELb0ELb0ELb1ELb0ELb1ELb0ELb0ELb1ELb1ELb1ELb0ELb0EEENS1_21CollectiveEpilogueFwdINS6_IJSA_SC_SB_EEES9_SE_SG_Li256ELb0ELb1ELb0ELb0EEENS1_29StaticPersistentTileSchedulerILb0EEEEEEEEEvNT_6ParamsE --------------------------
	.section	.nv.info._ZN7cutlass13device_kernelIN5flash11enable_sm90INS1_16FlashAttnFwdSm90INS1_25CollectiveMainloopFwdSm90ILi2EN4cute5tupleIJNS5_1CILi1EEES8_S8_EEENS6_IJNS7_ILi128EEENS7_ILi80EEENS7_ILi256EEEEEELi256ENS_6half_tEfNS_4arch4Sm90ELb0ELb0ELb1ELb0ELb1ELb0ELb0ELb1ELb1ELb1ELb0ELb0EEENS1_21CollectiveEpilogueFwdINS6_IJSA_SC_SB_EEES9_SE_SG_Li256ELb0ELb1ELb0ELb0EEENS1_29StaticPersistentTileSchedulerILb0EEEEEEEEEvNT_6ParamsE,"",@"SHT_CUDA_INFO"
	.sectionflags	@""
	.align	4


	//----- nvinfo : EIATTR_CUDA_API_VERSION
	.align		4
        /*0000*/ 	.byte	0x04, 0x37
        /*0002*/ 	.short	(.L_66 - .L_65)
.L_65:
        /*0004*/ 	.word	0x00000082


	//----- nvinfo : EIATTR_KPARAM_INFO
	.align		4
.L_66:
        /*0008*/ 	.byte	0x04, 0x17
        /*000a*/ 	.short	(.L_68 - .L_67)
.L_67:
        /*000c*/ 	.word	0x00000000
        /*0010*/ 	.short	0x0000
        /*0012*/ 	.short	0x0000
        /*0014*/ 	.byte	0x00, 0xf0, 0x01, 0x28


	//----- nvinfo : EIATTR_SPARSE_MMA_MASK
	.align		4
.L_68:
        /*0018*/ 	.byte	0x03, 0x50
        /*001a*/ 	.short	0x0000


	//----- nvinfo : EIATTR_MAXREG_COUNT
	.align		4
        /*001c*/ 	.byte	0x03, 0x1b
        /*001e*/ 	.short	0x00a8


	//----- nvinfo : EIATTR_MERCURY_ISA_VERSION
	.align		4
        /*0020*/ 	.byte	0x03, 0x5f
        /*0022*/ 	.short	0x0101


	//----- nvinfo : EIATTR_VRC_CTA_INIT_COUNT
	.align		4
        /*0024*/ 	.byte	0x02, 0x4a
	.zero		1
	.zero		1


	//----- nvinfo : EIATTR_EXIT_INSTR_OFFSETS
	.align		4
        /*0028*/ 	.byte	0x04, 0x1c
        /*002a*/ 	.short	(.L_70 - .L_69)


	//   ....[0]....
.L_69:
        /*002c*/ 	.word	0x00000010


	//----- nvinfo : EIATTR_MAX_THREADS
	.align		4
.L_70:
        /*0030*/ 	.byte	0x04, 0x05
        /*0032*/ 	.short	(.L_72 - .L_71)
.L_71:
        /*0034*/ 	.word	0x00000180
        /*0038*/ 	.word	0x00000001
        /*003c*/ 	.word	0x00000001


	//----- nvinfo : EIATTR_CBANK_PARAM_SIZE
	.align		4
.L_72:
        /*0040*/ 	.byte	0x03, 0x19
        /*0042*/ 	.short	0x0a00


	//----- nvinfo : EIATTR_PARAM_CBANK
	.align		4
        /*0044*/ 	.byte	0x04, 0x0a
        /*0046*/ 	.short	(.L_74 - .L_73)
	.align		4
.L_73:
        /*0048*/ 	.word	index@(.nv.constant0._ZN7cutlass13device_kernelIN5flash11enable_sm90INS1_16FlashAttnFwdSm90INS1_25CollectiveMainloopFwdSm90ILi2EN4cute5tupleIJNS5_1CILi1EEES8_S8_EEENS6_IJNS7_ILi128EEENS7_ILi80EEENS7_ILi256EEEEEELi256ENS_6half_tEfNS_4arch4Sm90ELb0ELb0ELb1ELb0ELb1ELb0ELb0ELb1ELb1ELb1ELb0ELb0EEENS1_21CollectiveEpilogueFwdINS6_IJSA_SC_SB_EEES9_SE_SG_Li256ELb0ELb1ELb0ELb0EEENS1_29StaticPersistentTileSchedulerILb0EEEEEEEEEvNT_6ParamsE)
        /*004c*/ 	.short	0x0380
        /*004e*/ 	.short	0x0a00


	//----- nvinfo : EIATTR_SW_WAR
	.align		4
.L_74:
        /*0050*/ 	.byte	0x04, 0x36
        /*0052*/ 	.short	(.L_76 - .L_75)
.L_75:
        /*0054*/ 	.word	0x00000008
.L_76:


//--------------------- .nv.info._ZN7cutlass13device_kernelIN5flash11enable_sm90INS1_16FlashAttnFwdSm90INS1_25CollectiveMainloopFwdSm90ILi2EN4cute5tupleIJNS5_1CILi1EEES8_S8_EEENS6_IJNS7_ILi128EEENS7_ILi80EEENS7_ILi256EEEEEELi256ENS_6half_tEfNS_4arch4Sm90ELb0ELb0ELb1ELb1ELb1ELb0ELb0ELb1ELb1ELb1ELb0ELb0EEENS1_21CollectiveEpilogueFwdINS6_IJSA_SC_SB_EEES9_SE_SG_Li256ELb1ELb1ELb0ELb0EEENS1_36VarlenDynamicPersistentTileSchedulerILi128ELi80ELi256ELi128ELb0ELb1ELb1ELb0ELb1ELb1EEEEEEEEEvNT_6ParamsE --------------------------
	.section	.nv.info._ZN7cutlass13device_kernelIN5flash11enable_sm90INS1_16FlashAttnFwdSm90INS1_25CollectiveMainloopFwdSm90ILi2EN4cute5tupleIJNS5_1CILi1EEES8_S8_EEENS6_IJNS7_ILi128EEENS7_ILi80EEENS7_ILi256EEEEEELi256ENS_6half_tEfNS_4arch4Sm90ELb0ELb0ELb1ELb1ELb1ELb0ELb0ELb1ELb1ELb1ELb0ELb0EEENS1_21CollectiveEpilogueFwdINS6_IJSA_SC_SB_EEES9_SE_SG_Li256ELb1ELb1ELb0ELb0EEENS1_36VarlenDynamicPersistentTileSchedulerILi128ELi80ELi256ELi128ELb0ELb1ELb1ELb0ELb1ELb1EEEEEEEEEvNT_6ParamsE,"",@"SHT_CUDA_INFO"
	.sectionflags	@""
	.align	4


	//----- nvinfo : EIATTR_CUDA_API_VERSION
	.align		4
        /*0000*/ 	.byte	0x04, 0x37
        /*0002*/ 	.short	(.L_78 - .L_77)
.L_77:
        /*0004*/ 	.word	0x00000082


	//----- nvinfo : EIATTR_KPARAM_INFO
	.align		4
.L_78:
        /*0008*/ 	.byte	0x04, 0x17
        /*000a*/ 	.short	(.L_80 - .L_79)
.L_79:
        /*000c*/ 	.word	0x00000000
        /*0010*/ 	.short	0x0000
        /*0012*/ 	.short	0x0000
        /*0014*/ 	.byte	0x00, 0xf0, 0x01, 0x2a


	//----- nvinfo : EIATTR_SPARSE_MMA_MASK
	.align		4
.L_80:
        /*0018*/ 	.byte	0x03, 0x50
        /*001a*/ 	.short	0x0000


	//----- nvinfo : EIATTR_MAXREG_COUNT
	.align		4
        /*001c*/ 	.byte	0x03, 0x1b
        /*001e*/ 	.short	0x00a8


	//----- nvinfo : EIATTR_MERCURY_ISA_VERSION
	.align		4
        /*0020*/ 	.byte	0x03, 0x5f
        /*0022*/ 	.short	0x0101


	//----- nvinfo : EIATTR_VRC_CTA_INIT_COUNT
	.align		4
        /*0024*/ 	.byte	0x02, 0x4a
	.zero		1
	.zero		1


	//----- nvinfo : EIATTR_EXIT_INSTR_OFFSETS
	.align		4
        /*0028*/ 	.byte	0x04, 0x1c
        /*002a*/ 	.short	(.L_82 - .L_81)


	//   ....[0]....
.L_81:
        /*002c*/ 	.word	0x00000010


	//----- nvinfo : EIATTR_MAX_THREADS
	.align		4
.L_82:
        /*0030*/ 	.byte	0x04, 0x05
        /*0032*/ 	.short	(.L_84 - .L_83)
.L_83:
        /*0034*/ 	.word	0x00000180
        /*0038*/ 	.word	0x00000001
        /*003c*/ 	.word	0x00000001


	//----- nvinfo : EIATTR_CBANK_PARAM_SIZE
	.align		4
.L_84:
        /*0040*/ 	.byte	0x03, 0x19
        /*0042*/ 	.short	0x0a80


	//----- nvinfo : EIATTR_PARAM_CBANK
	.align		4
        /*0044*/ 	.byte	0x04, 0x0a
        /*0046*/ 	.short	(.L_86 - .L_85)
	.align		4
.L_85:
        /*0048*/ 	.word	index@(.nv.constant0._ZN7cutlass13device_kernelIN5flash11enable_sm90INS1_16FlashAttnFwdSm90INS1_25CollectiveMainloopFwdSm90ILi2EN4cute5tupleIJNS5_1CILi1EEES8_S8_EEENS6_IJNS7_ILi128EEENS7_ILi80EEENS7_ILi256EEEEEELi256ENS_6half_tEfNS_4arch4Sm90ELb0ELb0ELb1ELb1ELb1ELb0ELb0ELb1ELb1ELb1ELb0ELb0EEENS1_21CollectiveEpilogueFwdINS6_IJSA_SC_SB_EEES9_SE_SG_Li256ELb1ELb1ELb0ELb0EEENS1_36VarlenDynamicPersistentTileSchedulerILi128ELi80ELi256ELi128ELb0ELb1ELb1ELb0ELb1ELb1EEEEEEEEEvNT_6ParamsE)
        /*004c*/ 	.short	0x0380
        /*004e*/ 	.short	0x0a80


	//----- nvinfo : EIATTR_SW_WAR
	.align		4
.L_86:
        /*0050*/ 	.byte	0x04, 0x36
        /*0052*/ 	.short	(.L_88 - .L_87)
.L_87:
        /*0054*/ 	.word	0x00000008
.L_88:


//--------------------- .nv.info._ZN7cutlass13device_kernelIN5flash11enable_sm90INS1_16FlashAttnFwdSm90INS1_25CollectiveMainloopFwdSm90ILi2EN4cute5tupleIJNS5_1CILi1EEES8_S8_EEENS6_IJNS7_ILi128EEENS7_ILi80EEENS7_ILi256EEEEEELi256ENS_6half_tEfNS_4arch4Sm90ELb0ELb0ELb1ELb1ELb1ELb1ELb0ELb1ELb1ELb1ELb0ELb0EEENS1_21CollectiveEpilogueFwdINS6_IJSA_SC_SB_EEES9_SE_SG_Li256ELb1ELb1ELb0ELb0EEENS1_36VarlenDynamicPersistentTileSchedulerILi128ELi80ELi256ELi128ELb0ELb1ELb1ELb0ELb1ELb1EEEEEEEEEvNT_6ParamsE --------------------------
	.section	.nv.info._ZN7cutlass13device_kernelIN5flash11enable_sm90INS1_16FlashAttnFwdSm90INS1_25CollectiveMainloopFwdSm90ILi2EN4cute5tupleIJNS5_1CILi1EEES8_S8_EEENS6_IJNS7_ILi128EEENS7_ILi80EEENS7_ILi256EEEEEELi256ENS_6half_tEfNS_4arch4Sm90ELb0ELb0ELb1ELb1ELb1ELb1ELb0ELb1ELb1ELb1ELb0ELb0EEENS1_21CollectiveEpilogueFwdINS6_IJSA_SC_SB_EEES9_SE_SG_Li256ELb1ELb1ELb0ELb0EEENS1_36VarlenDynamicPersistentTileSchedulerILi128ELi80ELi256ELi128ELb0ELb1ELb1ELb0ELb1ELb1EEEEEEEEEvNT_6ParamsE,"",@"SHT_CUDA_INFO"
	.sectionflags	@""
	.align	4


	//----- nvinfo : EIATTR_CUDA_API_VERSION
	.align		4
        /*0000*/ 	.byte	0x04, 0x37
        /*0002*/ 	.short	(.L_90 - .L_89)
.L_89:
        /*0004*/ 	.word	0x00000082


	//----- nvinfo : EIATTR_KPARAM_INFO
	.align		4
.L_90:
        /*0008*/ 	.byte	0x04, 0x17
        /*000a*/ 	.short	(.L_92 - .L_91)
.L_91:
        /*000c*/ 	.word	0x00000000
        /*0010*/ 	.short	0x0000
        /*0012*/ 	.short	0x0000
        /*0014*/ 	.byte	0x00, 0xf0, 0x01, 0x2a


	//----- nvinfo : EIATTR_SPARSE_MMA_MASK
	.align		4
.L_92:
        /*0018*/ 	.byte	0x03, 0x50
        /*001a*/ 	.short	0x0000


	//----- nvinfo : EIATTR_MAXREG_COUNT
	.align		4
        /*001c*/ 	.byte	0x03, 0x1b
        /*001e*/ 	.short	0x00a8


	//----- nvinfo : EIATTR_MERCURY_ISA_VERSION
	.align		4
        /*0020*/ 	.byte	0x03, 0x5f
        /*0022*/ 	.short	0x0101


	//----- nvinfo : EIATTR_VRC_CTA_INIT_COUNT
	.align		4
        /*0024*/ 	.byte	0x02, 0x4a
	.zero		1
	.zero		1


	//----- nvinfo : EIATTR_EXIT_INSTR_OFFSETS
	.align		4
        /*0028*/ 	.byte	0x04, 0x1c
        /*002a*/ 	.short	(.L_94 - .L_93)


	//   ....[0]....
.L_93:
        /*002c*/ 	.word	0x00000010


	//----- nvinfo : EIATTR_MAX_THREADS
	.align		4
.L_94:
        /*0030*/ 	.byte	0x04, 0x05
        /*0032*/ 	.short	(.L_96 - .L_95)
.L_95:
        /*0034*/ 	.word	0x00000180
        /*0038*/ 	.word	0x00000001
        /*003c*/ 	.word	0x00000001


	//----- nvinfo : EIATTR_CBANK_PARAM_SIZE
	.align		4
.L_96:
        /*0040*/ 	.byte	0x03, 0x19
        /*0042*/ 	.short	0x0a80


	//----- nvinfo : EIATTR_PARAM_CBANK
	.align		4
        /*0044*/ 	.byte	0x04, 0x0a
        /*0046*/ 	.short	(.L_98 - .L_97)
	.align		4
.L_97:
        /*0048*/ 	.word	index@(.nv.constant0._ZN7cutlass13device_kernelIN5flash11enable_sm90INS1_16FlashAttnFwdSm90INS1_25CollectiveMainloopFwdSm90ILi2EN4cute5tupleIJNS5_1CILi1EEES8_S8_EEENS6_IJNS7_ILi128EEENS7_ILi80EEENS7_ILi256EEEEEELi256ENS_6half_tEfNS_4arch4Sm90ELb0ELb0ELb1ELb1ELb1ELb1ELb0ELb1ELb1ELb1ELb0ELb0EEENS1_21CollectiveEpilogueFwdINS6_IJSA_SC_SB_EEES9_SE_SG_Li256ELb1ELb1ELb0ELb0EEENS1_36VarlenDynamicPersistentTileSchedulerILi128ELi80ELi256ELi128ELb0ELb1ELb1ELb0ELb1ELb1EEEEEEEEEvNT_6ParamsE)
        /*004c*/ 	.short	0x0380
        /*004e*/ 	.short	0x0a80


	//----- nvinfo : EIATTR_SW_WAR
	.align		4
.L_98:
        /*0050*/ 	.byte	0x04, 0x36
        /*0052*/ 	.short	(.L_100 - .L_99)
.L_99:
        /*0054*/ 	.word	0x00000008
.L_100:


//--------------------- .nv.info._ZN7cutlass13device_kernelIN5flash11enable_sm90INS1_16FlashAttnFwdSm90INS1_25CollectiveMainloopFwdSm90ILi2EN4cute5tupleIJNS5_1CILi1EEES8_S8_EEENS6_IJNS7_ILi128EEENS7_ILi64EEENS7_ILi256EEEEEELi256ENS_6half_tEfNS_4arch4Sm90ELb0ELb1ELb1ELb0ELb1ELb0ELb0ELb1ELb1ELb1ELb0ELb0EEENS1_21CollectiveEpilogueFwdINS6_IJSA_SC_SB_EEES9_SE_SG_Li256ELb0ELb1ELb0ELb0EEENS1_30DynamicPersistentTileSchedulerILi256ELi128ELb0ELb1ELb1EEEEEEEEEvNT_6ParamsE --------------------------
	.section	.nv.info._ZN7cutlass13device_kernelIN5flash11enable_sm90INS1_16FlashAttnFwdSm90INS1_25CollectiveMainloopFwdSm90ILi2EN4cute5tupleIJNS5_1CILi1EEES8_S8_EEENS6_IJNS7_ILi128EEENS7_ILi64EEENS7_ILi256EEEEEELi256ENS_6half_tEfNS_4arch4Sm90ELb0ELb1ELb1ELb0ELb1ELb0ELb0ELb1ELb1ELb1ELb0ELb0EEENS1_21CollectiveEpilogueFwdINS6_IJSA_SC_SB_EEES9_SE_SG_Li256ELb0ELb1ELb0ELb0EEENS1_30DynamicPersistentTileSchedulerILi256ELi128ELb0ELb1ELb1EEEEEEEEEvNT_6ParamsE,"",@"SHT_CUDA_INFO"
	.sectionflags	@""
	.align	4


	//----- nvinfo : EIATTR_CUDA_API_VERSION
	.align		4
        /*0000*/ 	.byte	0x04, 0x37
        /*0002*/ 	.short	(.L_102 - .L_101)
.L_101:
        /*0004*/ 	.word	0x00000082


	//----- nvinfo : EIATTR_KPARAM_INFO
	.align		4
.L_102:
        /*0008*/ 	.byte	0x04, 0x17
        /*000a*/ 	.short	(.L_104 - .L_103)
.L_103:
        /*000c*/ 	.word	0x00000000
        /*0010*/ 	.short	0x0000
        /*0012*/ 	.short	0x0000
        /*0014*/ 	.byte	0x00, 0xf0, 0x01, 0x2a


	//----- nvinfo : EIATTR_SPARSE_MMA_MASK
	.align		4
.L_104:
        /*0018*/ 	.byte	0x03, 0x50
        /*001a*/ 	.short	0x0000


	//----- nvinfo : EIATTR_MAXREG_COUNT
	.align		4
        /*001c*/ 	.byte	0x03, 0x1b
        /*001e*/ 	.short	0x00a8


	//----- nvinfo : EIATTR_MERCURY_ISA_VERSION
	.align		4
        /*0020*/ 	.byte	0x03, 0x5f
        /*0022*/ 	.short	0x0101


	//----- nvinfo : EIATTR_VRC_CTA_INIT_COUNT
	.align		4
        /*0024*/ 	.byte	0x02, 0x4a
	.zero		1
	.zero		1


	//----- nvinfo : EIATTR_EXIT_INSTR_OFFSETS
	.align		4
        /*0028*/ 	.byte	0x04, 0x1c
        /*002a*/ 	.short	(.L_106 - .L_105)


	//   ....[0]....
.L_105:
        /*002c*/ 	.word	0x00000010


	//----- nvinfo : EIATTR_MAX_THREADS
	.align		4
.L_106:
        /*0030*/ 	.byte	0x04, 0x05
        /*0032*/ 	.short	(.L_108 - .L_107)
.L_107:
        /*0034*/ 	.word	0x00000180
        /*0038*/ 	.word	0x00000001
        /*003c*/ 	.word	0x00000001


	//----- nvinfo : EIATTR_CBANK_PARAM_SIZE
	.align		4
.L_108:
        /*0040*/ 	.byte	0x03, 0x19
        /*0042*/ 	.short	0x0a80


	//----- nvinfo : EIATTR_PARAM_CBANK
	.align		4
        /*0044*/ 	.byte	0x04, 0x0a
        /*0046*/ 	.short	(.L_110 - .L_109)
	.align		4
.L_109:
        /*0048*/ 	.word	index@(.nv.constant0._ZN7cutlass13device_kernelIN5flash11enable_sm90INS1_16FlashAttnFwdSm90INS1_25CollectiveMainloopFwdSm90ILi2EN4cute5tupleIJNS5_1CILi1EEES8_S8_EEENS6_IJNS7_ILi128EEENS7_ILi64EEENS7_ILi256EEEEEELi256ENS_6half_tEfNS_4arch4Sm90ELb0ELb1ELb1ELb0ELb1ELb0ELb0ELb1ELb1ELb1ELb0ELb0EEENS1_21CollectiveEpilogueFwdINS6_IJSA_SC_SB_EEES9_SE_SG_Li256ELb0ELb1ELb0ELb0EEENS1_30DynamicPersistentTileSchedulerILi256ELi128ELb0ELb1ELb1EEEEEEEEEvNT_6ParamsE)
        /*004c*/ 	.short	0x0380
        /*004e*/ 	.short	0x0a80


	//----- nvinfo : EIATTR_SW_WAR
	.align		4
.L_110:
        /*0050*/ 	.byte	0x04, 0x36
        /*0052*/ 	.short	(.L_112 - .L_111)
.L_111:
        /*0054*/ 	.word	0x00000008
.L_112:


//--------------------- .nv.info._ZN7cutlass13device_kernelIN5flash11enable_sm90INS1_16FlashAttnFwdSm90INS1_25CollectiveMainloopFwdSm90ILi2EN4cute5tupleIJNS5_1CILi1EEES8_S8_EEENS6_IJNS7_ILi128EEENS7_ILi64EEENS7_ILi256EEEEEELi256ENS_6half_tEfNS_4arch4Sm90ELb0ELb1ELb1ELb1ELb1ELb0ELb0ELb1ELb1ELb1ELb0ELb0EEENS1_21CollectiveEpilogueFwdINS6_IJSA_SC_SB_EEES9_SE_SG_Li256ELb1ELb1ELb0ELb0EEENS1_36VarlenDynamicPersistentTileSchedulerILi128ELi64ELi256ELi128ELb0ELb1ELb1ELb1ELb0ELb1EEEEEEEEEvNT_6ParamsE --------------------------
	.section	.nv.info._ZN7cutlass13device_kernelIN5flash11enable_sm90INS1_16FlashAttnFwdSm90INS1_25CollectiveMainloopFwdSm90ILi2EN4cute5tupleIJNS5_1CILi1EEES8_S8_EEENS6_IJNS7_ILi128EEENS7_ILi64EEENS7_ILi256EEEEEELi256ENS_6half_tEfNS_4arch4Sm90ELb0ELb1ELb1ELb1ELb1ELb0ELb0ELb1ELb1ELb1ELb0ELb0EEENS1_21CollectiveEpilogueFwdINS6_IJSA_SC_SB_EEES9_SE_SG_Li256ELb1ELb1ELb0ELb0EEENS1_36VarlenDynamicPersistentTileSchedulerILi128ELi64ELi256ELi128ELb0ELb1ELb1ELb1ELb0ELb1EEEEEEEEEvNT_6ParamsE,"",@"SHT_CUDA_INFO"
	.sectionflags	@""
	.align	4


	//----- nvinfo : EIATTR_CUDA_API_VERSION
	.align		4
        /*0000*/ 	.byte	0x04, 0x37
        /*0002*/ 	.short	(.L_114 - .L_113)
.L_113:
        /*0004*/ 	.word	0x00000082


	//----- nvinfo : EIATTR_KPARAM_INFO
	.align		4
.L_114:
        /*0008*/ 	.byte	0x04, 0x17
        /*000a*/ 	.short	(.L_116 - .L_115)
.L_115:
        /*000c*/ 	.word	0x00000000
        /*0010*/ 	.short	0x0000
        /*0012*/ 	.short	0x0000
        /*0014*/ 	.byte	0x00, 0xf0, 0x01, 0x2a


	//----- nvinfo : EIATTR_SPARSE_MMA_MASK
	.align		4
.L_116:
        /*0018*/ 	.byte	0x03, 0x50
        /*001a*/ 	.short	0x0000


	//----- nvinfo : EIATTR_MAXREG_COUNT
	.align		4
        /*001c*/ 	.byte	0x03, 0x1b
        /*001e*/ 	.short	0x00a8


	//----- nvinfo : EIATTR_MERCURY_ISA_VERSION
	.align		4
        /*0020*/ 	.byte	0x03, 0x5f
        /*0022*/ 	.short	0x0101


	//----- nvinfo : EIATTR_VRC_CTA_INIT_COUNT
	.align		4
        /*0024*/ 	.byte	0x02, 0x4a
	.zero		1
	.zero		1


	//----- nvinfo : EIATTR_EXIT_INSTR_OFFSETS
	.align		4
        /*0028*/ 	.byte	0x04, 0x1c
        /*002a*/ 	.short	(.L_118 - .L_117)


	//   ....[0]....
.L_117:
        /*002c*/ 	.word	0x00000010


	//----- nvinfo : EIATTR_MAX_THREADS
	.align		4
.L_118:
        /*0030*/ 	.byte	0x04, 0x05
        /*0032*/ 	.short	(.L_120 - .L_119)
.L_119:
        /*0034*/ 	.word	0x00000180
        /*0038*/ 	.word	0x00000001
        /*003c*/ 	.word	0x00000001


	//----- nvinfo : EIATTR_CBANK_PARAM_SIZE
	.align		4
.L_120:
        /*0040*/ 	.byte	0x03, 0x19
        /*0042*/ 	.short	0x0a80


	//----- nvinfo : EIATTR_PARAM_CBANK
	.align		4
        /*0044*/ 	.byte	0x04, 0x0a
        /*0046*/ 	.short	(.L_122 - .L_121)
	.align		4
.L_121:
        /*0048*/ 	.word	index@(.nv.constant0._ZN7cutlass13device_kernelIN5flash11enable_sm90INS1_16FlashAttnFwdSm90INS1_25CollectiveMainloopFwdSm90ILi2EN4cute5tupleIJNS5_1CILi1EEES8_S8_EEENS6_IJNS7_ILi128EEENS7_ILi64EEENS7_ILi256EEEEEELi256ENS_6half_tEfNS_4arch4Sm90ELb0ELb1ELb1ELb1ELb1ELb0ELb0ELb1ELb1ELb1ELb0ELb0EEENS1_21CollectiveEpilogueFwdINS6_IJSA_SC_SB_EEES9_SE_SG_Li256ELb1ELb1ELb0ELb0EEENS1_36VarlenDynamicPersistentTileSchedulerILi128ELi64ELi256ELi128ELb0ELb1ELb1ELb1ELb0ELb1EEEEEEEEEvNT_6ParamsE)
        /*004c*/ 	.short	0x0380
        /*004e*/ 	.short	0x0a80


	//----- nvinfo : EIATTR_SW_WAR
	.align		4
.L_122:
        /*0050*/ 	.byte	0x04, 0x36
        /*0052*/ 	.short	(.L_124 - .L_123)
.L_123:
        /*0054*/ 	.word	0x00000008
.L_124:


//--------------------- .nv.info._ZN7cutlass13device_kernelIN5flash11enable_sm90INS1_16FlashAttnFwdSm90INS1_25CollectiveMainloopFwdSm90ILi2EN4cute5tupleIJNS5_1CILi1EEES8_S8_EEENS6_IJNS7_ILi128EEENS7_ILi64EEENS7_ILi256EEEEEELi256ENS_6half_tEfNS_4arch4Sm90ELb0ELb1ELb1ELb1ELb1ELb1ELb0ELb1ELb1ELb1ELb0ELb0EEENS1_21CollectiveEpilogueFwdINS6_IJSA_SC_SB_EEES9_SE_SG_Li256ELb1ELb1ELb0ELb0EEENS1_36VarlenDynamicPersistentTileSchedulerILi128ELi64ELi256ELi128ELb0ELb1ELb1ELb1ELb0ELb1EEEEEEEEEvNT_6ParamsE --------------------------
	.section	.nv.info._ZN7cutlass13device_kernelIN5flash11enable_sm90INS1_16FlashAttnFwdSm90INS1_25CollectiveMainloopFwdSm90ILi2EN4cute5tupleIJNS5_1CILi1EEES8_S8_EEENS6_IJNS7_ILi128EEENS7_ILi64EEENS7_ILi256EEEEEELi256ENS_6half_tEfNS_4arch4Sm90ELb0ELb1ELb1ELb1ELb1ELb1ELb0ELb1ELb1ELb1ELb0ELb0EEENS1_21CollectiveEpilogueFwdINS6_IJSA_SC_SB_EEES9_SE_SG_Li256ELb1ELb1ELb0ELb0EEENS1_36VarlenDynamicPersistentTileSchedulerILi128ELi64ELi256ELi128ELb0ELb1ELb1ELb1ELb0ELb1EEEEEEEEEvNT_6ParamsE,"",@"SHT_CUDA_INFO"
	.sectionflags	@""
	.align	4


	//----- nvinfo : EIATTR_CUDA_API_VERSION
	.align		4
        /*0000*/ 	.byte	0x04, 0x37
        /*0002*/ 	.short	(.L_126 - .L_125)
.L_125:
        /*0004*/ 	.word	0x00000082


	//----- nvinfo : EIATTR_KPARAM_INFO
	.align		4
.L_126:
        /*0008*/ 	.byte	0x04, 0x17
        /*000a*/ 	.short	(.L_128 - .L_127)
.L_127:
        /*000c*/ 	.word	0x00000000
        /*0010*/ 	.short	0x0000
        /*0012*/ 	.short	0x0000
        /*0014*/ 	.byte	0x00, 0xf0, 0x01, 0x2a


	//----- nvinfo : EIATTR_SPARSE_MMA_MASK
	.align		4
.L_128:
        /*0018*/ 	.byte	0x03, 0x50
        /*001a*/ 	.short	0x0000


	//----- nvinfo : EIATTR_MAXREG_COUNT
	.align		4
        /*001c*/ 	.byte	0x03, 0x1b
        /*001e*/ 	.short	0x00a8


	//----- nvinfo : EIATTR_MERCURY_ISA_VERSION
	.align		4
        /*0020*/ 	.byte	0x03, 0x5f
        /*0022*/ 	.short	0x0101


	//----- nvinfo : EIATTR_VRC_CTA_INIT_COUNT
	.align		4
        /*0024*/ 	.byte	0x02, 0x4a
	.zero		1
	.zero		1


	//----- nvinfo : EIATTR_EXIT_INSTR_OFFSETS
	.align		4
        /*0028*/ 	.byte	0x04, 0x1c
        /*002a*/ 	.short	(.L_130 - .L_129)


	//   ....[0]....
.L_129:
        /*002c*/ 	.word	0x00000010


	//----- nvinfo : EIATTR_MAX_THREADS
	.align		4
.L_130:
        /*0030*/ 	.byte	0x04, 0x05
        /*0032*/ 	.short	(.L_132 - .L_131)
.L_131:
        /*0034*/ 	.word	0x00000180
        /*0038*/ 	.word	0x00000001
        /*003c*/ 	.word	0x00000001


	//----- nvinfo : EIATTR_CBANK_PARAM_SIZE
	.align		4
.L_132:
        /*0040*/ 	.byte	0x03, 0x19
        /*0042*/ 	.short	0x0a80


	//----- nvinfo : EIATTR_PARAM_CBANK
	.align		4
        /*0044*/ 	.byte	0x04, 0x0a
        /*0046*/ 	.short	(.L_134 - .L_133)
	.align		4
.L_133:
        /*0048*/ 	.word	index@(.nv.constant0._ZN7cutlass13device_kernelIN5flash11enable_sm90INS1_16FlashAttnFwdSm90INS1_25CollectiveMainloopFwdSm90ILi2EN4cute5tupleIJNS5_1CILi1EEES8_S8_EEENS6_IJNS7_ILi128EEENS7_ILi64EEENS7_ILi256EEEEEELi256ENS_6half_tEfNS_4arch4Sm90ELb0ELb1ELb1ELb1ELb1ELb1ELb0ELb1ELb1ELb1ELb0ELb0EEENS1_21CollectiveEpilogueFwdINS6_IJSA_SC_SB_EEES9_SE_SG_Li256ELb1ELb1ELb0ELb0EEENS1_36VarlenDynamicPersistentTileSchedulerILi128ELi64ELi256ELi128ELb0ELb1ELb1ELb1ELb0ELb1EEEEEEEEEvNT_6ParamsE)
        /*004c*/ 	.short	0x0380
        /*004e*/ 	.short	0x0a80


	//----- nvinfo : EIATTR_SW_WAR
	.align		4
.L_134:
        /*0050*/ 	.byte	0x04, 0x36
        /*0052*/ 	.short	(.L_136 - .L_135)
.L_135:
        /*0054*/ 	.word	0x00000008
.L_136:


//--------------------- .nv.info._ZN7cutlass13device_kernelIN5flash11enable_sm90INS1_16FlashAttnFwdSm90INS1_25CollectiveMainloopFwdSm90ILi2EN4cute5tupleIJNS5_1CILi1EEES8_S8_EEENS6_IJNS7_ILi128EEENS7_ILi80EEENS7_ILi256EEEEEELi256ENS_6half_tEfNS_4arch4Sm90ELb1ELb0ELb1ELb0ELb1ELb0ELb0ELb1ELb1ELb1ELb0ELb0EEENS1_21CollectiveEpilogueFwdINS6_IJSA_SC_SB_EEES9_SE_SG_Li256ELb0ELb1ELb0ELb0EEENS1_30DynamicPersistentTileSchedulerILi256ELi128ELb0ELb1ELb1EEEEEEEEEvNT_6ParamsE --------------------------
	.section	.nv.info._ZN7cutlass13device_kernelIN5flash11enable_sm90INS1_16FlashAttnFwdSm90INS1_25CollectiveMainloopFwdSm90ILi2EN4cute5tupleIJNS5_1CILi1EEES8_S8_EEENS6_IJNS7_ILi128EEENS7_ILi80EEENS7_ILi256EEEEEELi256ENS_6half_tEfNS_4arch4Sm90ELb1ELb0ELb1ELb0ELb1ELb0ELb0ELb1ELb1ELb1ELb0ELb0EEENS1_21CollectiveEpilogueFwdINS6_IJSA_SC_SB_EEES9_SE_SG_Li256ELb0ELb1ELb0ELb0EEENS1_30DynamicPersistentTileSchedulerILi256ELi128ELb0ELb1ELb1EEEEEEEEEvNT_6ParamsE,"",@"SHT_CUDA_INFO"
	.sectionflags	@""
	.align	4


	//----- nvinfo : EIATTR_CUDA_API_VERSION
	.align		4
        /*0000*/ 	.byte	0x04, 0x37
        /*0002*/ 	.short	(.L_138 - .L_137)
.L_137:
        /*0004*/ 	.word	0x00000082


	//----- nvinfo : EIATTR_KPARAM_INFO
	.align		4
.L_138:
        /*0008*/ 	.byte	0x04, 0x17
        /*000a*/ 	.short	(.L_140 - .L_139)
.L_139:
        /*000c*/ 	.word	0x00000000
        /*0010*/ 	.short	0x0000
        /*0012*/ 	.short	0x0000
        /*0014*/ 	.byte	0x00, 0xf0, 0x01, 0x2a


	//----- nvinfo : EIATTR_SPARSE_MMA_MASK
	.align		4
.L_140:
        /*0018*/ 	.byte	0x03, 0x50
        /*001a*/ 	.short	0x0000


	//----- nvinfo : EIATTR_MAXREG_COUNT
	.align		4
        /*001c*/ 	.byte	0x03, 0x1b
        /*001e*/ 	.short	0x00a8


	//----- nvinfo : EIATTR_MERCURY_ISA_VERSION
	.align		4
        /*0020*/ 	.byte	0x03, 0x5f
        /*0022*/ 	.short	0x0101


	//----- nvinfo : EIATTR_VRC_CTA_INIT_COUNT
	.align		4
        /*0024*/ 	.byte	0x02, 0x4a
	.zero		1
	.zero		1


	//----- nvinfo : EIATTR_EXIT_INSTR_OFFSETS
	.align		4
        /*0028*/ 	.byte	0x04, 0x1c
        /*002a*/ 	.short	(.L_142 - .L_141)


	//   ....[0]....
.L_141:
        /*002c*/ 	.word	0x00000010


	//----- nvinfo : EIATTR_MAX_THREADS
	.align		4
.L_142:
        /*0030*/ 	.byte	0x04, 0x05
        /*0032*/ 	.short	(.L_144 - .L_143)
.L_143:
        /*0034*/ 	.word	0x00000180
        /*0038*/ 	.word	0x00000001
        /*003c*/ 	.word	0x00000001


	//----- nvinfo : EIATTR_CBANK_PARAM_SIZE
	.align		4
.L_144:
        /*0040*/ 	.byte	0x03, 0x19
        /*0042*/ 	.short	0x0a80


	//----- nvinfo : EIATTR_PARAM_CBANK
	.align		4
        /*0044*/ 	.byte	0x04, 0x0a
        /*0046*/ 	.short	(.L_146 - .L_145)
	.align		4
.L_145:
        /*0048*/ 	.word	index@(.nv.constant0._ZN7cutlass13device_kernelIN5flash11enable_sm90INS1_16FlashAttnFwdSm90INS1_25CollectiveMainloopFwdSm90ILi2EN4cute5tupleIJNS5_1CILi1EEES8_S8_EEENS6_IJNS7_ILi128EEENS7_ILi80EEENS7_ILi256EEEEEELi256ENS_6half_tEfNS_4arch4Sm90ELb1ELb0ELb1ELb0ELb1ELb0ELb0ELb1ELb1ELb1ELb0ELb0EEENS1_21CollectiveEpilogueFwdINS6_IJSA_SC_SB_EEES9_SE_SG_Li256ELb0ELb1ELb0ELb0EEENS1_30DynamicPersistentTileSchedulerILi256ELi128ELb0ELb1ELb1EEEEEEEEEvNT_6ParamsE)
        /*004c*/ 	.short	0x0380
        /*004e*/ 	.short	0x0a80


	//----- nvinfo : EIATTR_SW_WAR
	.align		4
.L_146:
        /*0050*/ 	.byte	0x04, 0x36
        /*0052*/ 	.short	(.L_148 - .L_147)
.L_147:
        /*0054*/ 	.word	0x00000008
.L_148:


//--------------------- .nv.info._ZN7cutlass13device_kernelIN5flash11enable_sm90INS1_16FlashAttnFwdSm90INS1_25CollectiveMainloopFwdSm90ILi2EN4cute5tupleIJNS5_1CILi1EEES8_S8_EEENS6_IJNS7_ILi128EEENS7_ILi80EEENS7_ILi256EEEEEELi256ENS_6half_tEfNS_4arch4Sm90ELb1ELb0ELb1ELb1ELb1ELb0ELb0ELb1ELb1ELb1ELb0ELb0EEENS1_21CollectiveEpilogueFwdINS6_IJSA_SC_SB_EEES9_SE_SG_Li256ELb1ELb1ELb0ELb0EEENS1_36VarlenDynamicPersistentTileSchedulerILi128ELi80ELi256ELi128ELb0ELb1ELb1ELb1ELb1ELb1EEEEEEEEEvNT_6ParamsE --------------------------
	.section	.nv.info._ZN7cutlass13device_kernelIN5flash11enable_sm90INS1_16FlashAttnFwdSm90INS1_25CollectiveMainloopFwdSm90ILi2EN4cute5tupleIJNS5_1CILi1EEES8_S8_EEENS6_IJNS7_ILi128EEENS7_ILi80EEENS7_ILi256EEEEEELi256ENS_6half_tEfNS_4arch4Sm90ELb1ELb0ELb1ELb1ELb1ELb0ELb0ELb1ELb1ELb1ELb0ELb0EEENS1_21CollectiveEpilogueFwdINS6_IJSA_SC_SB_EEES9_SE_SG_Li256ELb1ELb1ELb0ELb0EEENS1_36VarlenDynamicPersistentTileSchedulerILi128ELi80ELi256ELi128ELb0ELb1ELb1ELb1ELb1ELb1EEEEEEEEEvNT_6ParamsE,"",@"SHT_CUDA_INFO"
	.sectionflags	@""
	.align	4


	//----- nvinfo : EIATTR_CUDA_API_VERSION
	.align		4
        /*0000*/ 	.byte	0x04, 0x37
        /*0002*/ 	.short	(.L_150 - .L_149)
.L_149:
        /*0004*/ 	.word	0x00000082


	//----- nvinfo : EIATTR_KPARAM_INFO
	.align		4
.L_150:
        /*0008*/ 	.byte	0x04, 0x17
        /*000a*/ 	.short	(.L_152 - .L_151)
.L_151:
        /*000c*/ 	.word	0x00000000
        /*0010*/ 	.short	0x0000
        /*0012*/ 	.short	0x0000
        /*0014*/ 	.byte	0x00, 0xf0, 0x01, 0x2a


	//----- nvinfo : EIATTR_SPARSE_MMA_MASK
	.align		4
.L_152:
        /*0018*/ 	.byte	0x03, 0x50
        /*001a*/ 	.short	0x0000


	//----- nvinfo : EIATTR_MAXREG_COUNT
	.align		4
        /*001c*/ 	.byte	0x03, 0x1b
        /*001e*/ 	.short	0x00a8


	//----- nvinfo : EIATTR_MERCURY_ISA_VERSION
	.align		4
        /*0020*/ 	.byte	0x03, 0x5f
        /*0022*/ 	.short	0x0101


	//----- nvinfo : EIATTR_VRC_CTA_INIT_COUNT
	.align		4
        /*0024*/ 	.byte	0x02, 0x4a
	.zero		1
	.zero		1


	//----- nvinfo : EIATTR_EXIT_INSTR_OFFSETS
	.align		4
        /*0028*/ 	.byte	0x04, 0x1c
        /*002a*/ 	.short	(.L_154 - .L_153)


	//   ....[0]....
.L_153:
        /*002c*/ 	.word	0x00000010


	//----- nvinfo : EIATTR_MAX_THREADS
	.align		4
.L_154:
        /*0030*/ 	.byte	0x04, 0x05
        /*0032*/ 	.short	(.L_156 - .L_155)
.L_155:
        /*0034*/ 	.word	0x00000180
        /*0038*/ 	.word	0x00000001
        /*003c*/ 	.word	0x00000001


	//----- nvinfo : EIATTR_CBANK_PARAM_SIZE
	.align		4
.L_156:
        /*0040*/ 	.byte	0x03, 0x19
        /*0042*/ 	.short	0x0a80


	//----- nvinfo : EIATTR_PARAM_CBANK
	.align		4
        /*0044*/ 	.byte	0x04, 0x0a
        /*0046*/ 	.short	(.L_158 - .L_157)
	.align		4
.L_157:
        /*0048*/ 	.word	index@(.nv.constant0._ZN7cutlass13device_kernelIN5flash11enable_sm90INS1_16FlashAttnFwdSm90INS1_25CollectiveMainloopFwdSm90ILi2EN4cute5tupleIJNS5_1CILi1EEES8_S8_EEENS6_IJNS7_ILi128EEENS7_ILi80EEENS7_ILi256EEEEEELi256ENS_6half_tEfNS_4arch4Sm90ELb1ELb0ELb1ELb1ELb1ELb0ELb0ELb1ELb1ELb1ELb0ELb0EEENS1_21CollectiveEpilogueFwdINS6_IJSA_SC_SB_EEES9_SE_SG_Li256ELb1ELb1ELb0ELb0EEENS1_36VarlenDynamicPersistentTileSchedulerILi128ELi80ELi256ELi128ELb0ELb1ELb1ELb1ELb1ELb1EEEEEEEEEvNT_6ParamsE)
        /*004c*/ 	.short	0x0380
        /*004e*/ 	.short	0x0a80


	//----- nvinfo : EIATTR_SW_WAR
	.align		4
.L_158:
        /*0050*/ 	.byte	0x04, 0x36
        /*0052*/ 	.short	(.L_160 - .L_159)
.L_159:
        /*0054*/ 	.word	0x00000008
.L_160:


//--------------------- .nv.info._ZN7cutlass13device_kernelIN5flash11enable_sm90INS1_16FlashAttnFwdSm90INS1_25CollectiveMainloopFwdSm90ILi2EN4cute5tupleIJNS5_1CILi1EEES8_S8_EEENS6_IJNS7_ILi128EEENS7_ILi80EEENS7_ILi256EEEEEELi256ENS_6half_tEfNS_4arch4Sm90ELb1ELb0ELb1ELb1ELb1ELb1ELb0ELb1ELb1ELb1ELb0ELb0EEENS1_21CollectiveEpilogueFwdINS6_IJSA_SC_SB_EEES9_SE_SG_Li256ELb1ELb1ELb0ELb0EEENS1_36VarlenDynamicPersistentTileSchedulerILi128ELi80ELi256ELi128ELb0ELb1ELb1ELb1ELb1ELb1EEEEEEEEEvNT_6ParamsE --------------------------
	.section	.nv.info._ZN7cutlass13device_kernelIN5flash11enable_sm90INS1_16FlashAttnFwdSm90INS1_25CollectiveMainloopFwdSm90ILi2EN4cute5tupleIJNS5_1CILi1EEES8_S8_EEENS6_IJNS7_ILi128EEENS7_ILi80EEENS7_ILi256EEEEEELi256ENS_6half_tEfNS_4arch4Sm90ELb1ELb0ELb1ELb1ELb1ELb1ELb0ELb1ELb1ELb1ELb0ELb0EEENS1_21CollectiveEpilogueFwdINS6_IJSA_SC_SB_EEES9_SE_SG_Li256ELb1ELb1ELb0ELb0EEENS1_36VarlenDynamicPersistentTileSchedulerILi128ELi80ELi256ELi128ELb0ELb1ELb1ELb1ELb1ELb1EEEEEEEEEvNT_6ParamsE,"",@"SHT_CUDA_INFO"
	.sectionflags	@""
	.align	4


	//----- nvinfo : EIATTR_CUDA_API_VERSION
	.align		4
        /*0000*/ 	.byte	0x04, 0x37
        /*0002*/ 	.short	(.L_162 - .L_161)
.L_161:
        /*0004*/ 	.word	0x00000082


	//----- nvinfo : EIATTR_KPARAM_INFO
	.align		4
.L_162:
        /*0008*/ 	.byte	0x04, 0x17
        /*000a*/ 	.short	(.L_164 - .L_163)
.L_163:
        /*000c*/ 	.word	0x00000000
        /*0010*/ 	.short	0x0000
        /*0012*/ 	.short	0x0000
        /*0014*/ 	.byte	0x00, 0xf0, 0x01, 0x2a


	//----- nvinfo : EIATTR_SPARSE_MMA_MASK
	.align		4
.L_164:
        /*0018*/ 	.byte	0x03, 0x50
        /*001a*/ 	.short	0x0000


	//----- nvinfo : EIATTR_MAXREG_COUNT
	.align		4
        /*001c*/ 	.byte	0x03, 0x1b
        /*001e*/ 	.short	0x00a8


	//----- nvinfo : EIATTR_MERCURY_ISA_VERSION
	.align		4
        /*0020*/ 	.byte	0x03, 0x5f
        /*0022*/ 	.short	0x0101


	//----- nvinfo : EIATTR_VRC_CTA_INIT_COUNT
	.align		4
        /*0024*/ 	.byte	0x02, 0x4a
	.zero		1
	.zero		1


	//----- nvinfo : EIATTR_EXIT_INSTR_OFFSETS
	.align		4
        /*0028*/ 	.byte	0x04, 0x1c
        /*002a*/ 	.short	(.L_166 - .L_165)


	//   ....[0]....
.L_165:
        /*002c*/ 	.word	0x00000010


	//----- nvinfo : EIATTR_MAX_THREADS
	.align		4
.L_166:
        /*0030*/ 	.byte	0x04, 0x05
        /*0032*/ 	.short	(.L_168 - .L_167)
.L_167:
        /*0034*/ 	.word	0x00000180
        /*0038*/ 	.word	0x00000001
        /*003c*/ 	.word	0x00000001


	//----- nvinfo : EIATTR_CBANK_PARAM_SIZE
	.align		4
.L_168:
        /*0040*/ 	.byte	0x03, 0x19
        /*0042*/ 	.short	0x0a80


	//----- nvinfo : EIATTR_PARAM_CBANK
	.align		4
        /*0044*/ 	.byte	0x04, 0x0a
        /*0046*/ 	.short	(.L_170 - .L_169)
	.align		4
.L_169:
        /*0048*/ 	.word	index@(.nv.constant0._ZN7cutlass13device_kernelIN5flash11enable_sm90INS1_16FlashAttnFwdSm90INS1_25CollectiveMainloopFwdSm90ILi2EN4cute5tupleIJNS5_1CILi1EEES8_S8_EEENS6_IJNS7_ILi128EEENS7_ILi80EEENS7_ILi256EEEEEELi256ENS_6half_tEfNS_4arch4Sm90ELb1ELb0ELb1ELb1ELb1ELb1ELb0ELb1ELb1ELb1ELb0ELb0EEENS1_21CollectiveEpilogueFwdINS6_IJSA_SC_SB_EEES9_SE_SG_Li256ELb1ELb1ELb0ELb0EEENS1_36VarlenDynamicPersistentTileSchedulerILi128ELi80ELi256ELi128ELb0ELb1ELb1ELb1ELb1ELb1EEEEEEEEEvNT_6ParamsE)
        /*004c*/ 	.short	0x0380
        /*004e*/ 	.short	0x0a80


	//----- nvinfo : EIATTR_SW_WAR
	.align		4
.L_170:
        /*0050*/ 	.byte	0x04, 0x36
        /*0052*/ 	.short	(.L_172 - .L_171)
.L_171:
        /*0054*/ 	.word	0x00000008
.L_172:


//--------------------- .nv.callgraph             --------------------------
	.section	.nv.callgraph,"",@"SHT_CUDA_CALLGRAPH"
	.align	4
	.sectionentsize	8
	.align		4
        /*0000*/ 	.word	0x00000000
	.align		4
        /*0004*/ 	.word	0xffffffff
	.align		4
        /*0008*/ 	.word	0x00000000
	.align		4
        /*000c*/ 	.word	0xfffffffe
	.align		4
        /*0010*/ 	.word	0x00000000
	.align		4
        /*0014*/ 	.word	0xfffffffd
	.align		4
        /*0018*/ 	.word	0x00000000
	.align		4
        /*001c*/ 	.word	0xfffffffc


//--------------------- .nv.constant4             --------------------------
	.section	.nv.constant4,"a",@progbits
	.align	8
	.align		8
.nv.constant4:
        /*0000*/ 	.dword	_ZN80_INTERNAL_f45ec788_44_flash_fwd_hdim256_fp16_paged_softcap_sm90_cu_f3e6f9ee_33164cuda3std3__45__cpo5beginE
	.align		8
        /*0008*/ 	.dword	_ZN80_INTERNAL_f45ec788_44_flash_fwd_hdim256_fp16_paged_softcap_sm90_cu_f3e6f9ee_33164cuda3std3__45__cpo3endE
	.align		8
        /*0010*/ 	.dword	_ZN80_INTERNAL_f45ec788_44_flash_fwd_hdim256_fp16_paged_softcap_sm90_cu_f3e6f9ee_33164cuda3std3__45__cpo6cbeginE
	.align		8
        /*0018*/ 	.dword	_ZN80_INTERNAL_f45ec788_44_flash_fwd_hdim256_fp16_paged_softcap_sm90_cu_f3e6f9ee_33164cuda3std3__45__cpo4cendE
	.align		8
        /*0020*/ 	.dword	_ZN80_INTERNAL_f45ec788_44_flash_fwd_hdim256_fp16_paged_softcap_sm90_cu_f3e6f9ee_33164cuda3std3__482_GLOBAL__N__f45ec788_44_flash_fwd_hdim256_fp16_paged_softcap_sm90_cu_f3e6f9ee_33166ignoreE
	.align		8
        /*0028*/ 	.dword	_ZN80_INTERNAL_f45ec788_44_flash_fwd_hdim256_fp16_paged_softcap_sm90_cu_f3e6f9ee_33164cuda3std3__419piecewise_constructE
	.align		8
        /*0030*/ 	.dword	_ZN80_INTERNAL_f45ec788_44_flash_fwd_hdim256_fp16_paged_softcap_sm90_cu_f3e6f9ee_33164cuda3std3__48in_placeE
	.align		8
        /*0038*/ 	.dword	_ZN80_INTERNAL_f45ec788_44_flash_fwd_hdim256_fp16_paged_softcap_sm90_cu_f3e6f9ee_33164cuda3std6ranges3__45__cpo4swapE
	.align		8
        /*0040*/ 	.dword	_ZN80_INTERNAL_f45ec788_44_flash_fwd_hdim256_fp16_paged_softcap_sm90_cu_f3e6f9ee_33164cuda3std6ranges3__45__cpo9iter_moveE
	.align		8
        /*0048*/ 	.dword	_ZN80_INTERNAL_f45ec788_44_flash_fwd_hdim256_fp16_paged_softcap_sm90_cu_f3e6f9ee_33164cute7productE
	.align		8
        /*0050*/ 	.dword	_ZN80_INTERNAL_f45ec788_44_flash_fwd_hdim256_fp16_paged_softcap_sm90_cu_f3e6f9ee_33164cute1_E


//--------------------- .text._ZN7cutlass13device_kernelIN5flash11enable_sm90INS1_16FlashAttnFwdSm90INS1_25CollectiveMainloopFwdSm90ILi2EN4cute5tupleIJNS5_1CILi1EEES8_S8_EEENS6_IJNS7_ILi128EEENS7_ILi80EEENS7_ILi256EEEEEELi256ENS_6half_tEfNS_4arch4Sm90ELb0ELb0ELb1ELb0ELb1ELb0ELb0ELb1ELb1ELb1ELb0ELb0EEENS1_21CollectiveEpilogueFwdINS6_IJSA_SC_SB_EEES9_SE_SG_Li256ELb0ELb1ELb0ELb0EEENS1_29StaticPersistentTileSchedulerILb0EEEEEEEEEvNT_6ParamsE --------------------------
	.section	.text._ZN7cutlass13device_kernelIN5flash11enable_sm90INS1_16FlashAttnFwdSm90INS1_25CollectiveMainloopFwdSm90ILi2EN4cute5tupleIJNS5_1CILi1EEES8_S8_EEENS6_IJNS7_ILi128EEENS7_ILi80EEENS7_ILi256EEEEEELi256ENS_6half_tEfNS_4arch4Sm90ELb0ELb0ELb1ELb0ELb1ELb0ELb0ELb1ELb1ELb1ELb0ELb0EEENS1_21CollectiveEpilogueFwdINS6_IJSA_SC_SB_EEES9_SE_SG_Li256ELb0ELb1ELb0ELb0EEENS1_29StaticPersistentTileSchedulerILb0EEEEEEEEEvNT_6ParamsE,"ax",@progbits
	.align	128
.text._ZN7cutlass13device_kernelIN5flash11enable_sm90INS1_16FlashAttnFwdSm90INS1_25CollectiveMainloopFwdSm90ILi2EN4cute5tupleIJNS5_1CILi1EEES8_S8_EEENS6_IJNS7_ILi128EEENS7_ILi80EEENS7_ILi256EEEEEELi256ENS_6half_tEfNS_4arch4Sm90ELb0ELb0ELb1ELb0ELb1ELb0ELb0ELb1ELb1ELb1ELb0ELb0EEENS1_21CollectiveEpilogueFwdINS6_IJSA_SC_SB_EEES9_SE_SG_Li256ELb0ELb1ELb0ELb0EEENS1_29StaticPersistentTileSchedulerILb0EEEEEEEEEvNT_6ParamsE:
        .type           _ZN7cutlass13device_kernelIN5flash11enable_sm90INS1_16FlashAttnFwdSm90INS1_25CollectiveMainloopFwdSm90ILi2EN4cute5tupleIJNS5_1CILi1EEES8_S8_EEENS6_IJNS7_ILi128EEENS7_ILi80EEENS7_ILi256EEEEEELi256ENS_6half_tEfNS_4arch4Sm90ELb0ELb0ELb1ELb0ELb1ELb0ELb0ELb1ELb1ELb1ELb0ELb0EEENS1_21CollectiveEpilogueFwdINS6_IJSA_SC_SB_EEES9_SE_SG_Li256ELb0ELb1ELb0ELb0EEENS1_29StaticPersistentTileSchedulerILb0EEEEEEEEEvNT_6ParamsE,@function
        .size           _ZN7cutlass13device_kernelIN5flash11enable_sm90INS1_16FlashAttnFwdSm90INS1_25CollectiveMainloopFwdSm90ILi2EN4cute5tupleIJNS5_1CILi1EEES8_S8_EEENS6_IJNS7_ILi128EEENS7_ILi80EEENS7_ILi256EEEEEELi256ENS_6half_tEfNS_4arch4Sm90ELb0ELb0ELb1ELb0ELb1ELb0ELb0ELb1ELb1ELb1ELb0ELb0EEENS1_21CollectiveEpilogueFwdINS6_IJSA_SC_SB_EEES9_SE_SG_Li256ELb0ELb1ELb0ELb0EEENS1_29StaticPersistentTileSchedulerILb0EEEEEEEEEvNT_6ParamsE,(.L_x_9 - _ZN7cutlass13device_kernelIN5flash11enable_sm90INS1_16FlashAttnFwdSm90INS1_25CollectiveMainloopFwdSm90ILi2EN4cute5tupleIJNS5_1CILi1EEES8_S8_EEENS6_IJNS7_ILi128EEENS7_ILi80EEENS7_ILi256EEEEEELi256ENS_6half_tEfNS_4arch4Sm90ELb0ELb0ELb1ELb0ELb1ELb0ELb0ELb1ELb1ELb1ELb0ELb0EEENS1_21CollectiveEpilogueFwdINS6_IJSA_SC_SB_EEES9_SE_SG_Li256ELb0ELb1ELb0ELb0EEENS1_29StaticPersistentTileSchedulerILb0EEEEEEEEEvNT_6ParamsE)
        .other          _ZN7cutlass13device_kernelIN5flash11enable_sm90INS1_16FlashAttnFwdSm90INS1_25CollectiveMainloopFwdSm90ILi2EN4cute5tupleIJNS5_1CILi1EEES8_S8_EEENS6_IJNS7_ILi128EEENS7_ILi80EEENS7_ILi256EEEEEELi256ENS_6half_tEfNS_4arch4Sm90ELb0ELb0ELb1ELb0ELb1ELb0ELb0ELb1ELb1ELb1ELb0ELb0EEENS1_21CollectiveEpilogueFwdINS6_IJSA_SC_SB_EEES9_SE_SG_Li256ELb0ELb1ELb0ELb0EEENS1_29StaticPersistentTileSchedulerILb0EEEEEEEEEvNT_6ParamsE,@"STO_CUDA_ENTRY STV_DEFAULT"
_ZN7cutlass13device_kernelIN5flash11enable_sm90INS1_16FlashAttnFwdSm90INS1_25CollectiveMainloopFwdSm90ILi2EN4cute5tupleIJNS5_1CILi1EEES8_S8_EEENS6_IJNS7_ILi128EEENS7_ILi80EEENS7_ILi256EEEEEELi256ENS_6half_tEfNS_4arch4Sm90ELb0ELb0ELb1ELb0ELb1ELb0ELb0ELb1ELb1ELb1ELb0ELb0EEENS1_21CollectiveEpilogueFwdINS6_IJSA_SC_SB_EEES9_SE_SG_Li256ELb0ELb1ELb0ELb0EEENS1_29StaticPersistentTileSchedulerILb0EEEEEEEEEvNT_6ParamsE:
[----:B------:R-:W-:Y:S01]  /*0000*/  LDC R1, c[0x0][0x37c] ;  /* 0x0000df00ff017b82 */ /* 0x000fe20000000800 */
[----:B------:R-:W-:Y:S05]  /*0010*/  EXIT ;  /* 0x000000000000794d */ /* 0x000fea0003800000 */
.L_x_0:
[----:B------:R-:W-:-:S00]  /*0020*/  BRA `(.L_x_0) ;  /* 0xfffffffc00fc7947 */ /* 0x000fc0000383ffff */
[----:B------:R-:W-:-:S00]  /*0030*/  NOP ;  /* 0x0000000000007918 */ /* 0x000fc00000000000 */
        /* <DEDUP_REMOVED lines=12> */
.L_x_9:


//--------------------- .text._ZN7cutlass13device_kernelIN5flash11enable_sm90INS1_16FlashAttnFwdSm90INS1_25CollectiveMainloopFwdSm90ILi2EN4cute5tupleIJNS5_1CILi1EEES8_S8_EEENS6_IJNS7_ILi128EEENS7_ILi80EEENS7_ILi256EEEEEELi256ENS_6half_tEfNS_4arch4Sm90ELb0ELb0ELb1ELb1ELb1ELb0ELb0ELb1ELb1ELb1ELb0ELb0EEENS1_21CollectiveEpilogueFwdINS6_IJSA_SC_SB_EEES9_SE_SG_Li256ELb1ELb1ELb0ELb0EEENS1_36VarlenDynamicPersistentTileSchedulerILi128ELi80ELi256ELi128ELb0ELb1ELb1ELb0ELb1ELb1EEEEEEEEEvNT_6ParamsE --------------------------
	.section	.text._ZN7cutlass13device_kernelIN5flash11enable_sm90INS1_16FlashAttnFwdSm90INS1_25CollectiveMainloopFwdSm90ILi2EN4cute5tupleIJNS5_1CILi1EEES8_S8_EEENS6_IJNS7_ILi128EEENS7_ILi80EEENS7_ILi256EEEEEELi256ENS_6half_tEfNS_4arch4Sm90ELb0ELb0ELb1ELb1ELb1ELb0ELb0ELb1ELb1ELb1ELb0ELb0EEENS1_21CollectiveEpilogueFwdINS6_IJSA_SC_SB_EEES9_SE_SG_Li256ELb1ELb1ELb0ELb0EEENS1_36VarlenDynamicPersistentTileSchedulerILi128ELi80ELi256ELi128ELb0ELb1ELb1ELb0ELb1ELb1EEEEEEEEEvNT_6ParamsE,"ax",@progbits
	.align	128
.text._ZN7cutlass13device_kernelIN5flash11enable_sm90INS1_16FlashAttnFwdSm90INS1_25CollectiveMainloopFwdSm90ILi2EN4cute5tupleIJNS5_1CILi1EEES8_S8_EEENS6_IJNS7_ILi128EEENS7_ILi80EEENS7_ILi256EEEEEELi256ENS_6half_tEfNS_4arch4Sm90ELb0ELb0ELb1ELb1ELb1ELb0ELb0ELb1ELb1ELb1ELb0ELb0EEENS1_21CollectiveEpilogueFwdINS6_IJSA_SC_SB_EEES9_SE_SG_Li256ELb1ELb1ELb0ELb0EEENS1_36VarlenDynamicPersistentTileSchedulerILi128ELi80ELi256ELi128ELb0ELb1ELb1ELb0ELb1ELb1EEEEEEEEEvNT_6ParamsE:
        .type           _ZN7cutlass13device_kernelIN5flash11enable_sm90INS1_16FlashAttnFwdSm90INS1_25CollectiveMainloopFwdSm90ILi2EN4cute5tupleIJNS5_1CILi1EEES8_S8_EEENS6_IJNS7_ILi128EEENS7_ILi80EEENS7_ILi256EEEEEELi256ENS_6half_tEfNS_4arch4Sm90ELb0ELb0ELb1ELb1ELb1ELb0ELb0ELb1ELb1ELb1ELb0ELb0EEENS1_21CollectiveEpilogueFwdINS6_IJSA_SC_SB_EEES9_SE_SG_Li256ELb1ELb1ELb0ELb0EEENS1_36VarlenDynamicPersistentTileSchedulerILi128ELi80ELi256ELi128ELb0ELb1ELb1ELb0ELb1ELb1EEEEEEEEEvNT_6ParamsE,@function
        .size           _ZN7cutlass13device_kernelIN5flash11enable_sm90INS1_16FlashAttnFwdSm90INS1_25CollectiveMainloopFwdSm90ILi2EN4cute5tupleIJNS5_1CILi1EEES8_S8_EEENS6_IJNS7_ILi128EEENS7_ILi80EEENS7_ILi256EEEEEELi256ENS_6half_tEfNS_4arch4Sm90ELb0ELb0ELb1ELb1ELb1ELb0ELb0ELb1ELb1ELb1ELb0ELb0EEENS1_21CollectiveEpilogueFwdINS6_IJSA_SC_SB_EEES9_SE_SG_Li256ELb1ELb1ELb0ELb0EEENS1_36VarlenDynamicPersistentTileSchedulerILi128ELi80ELi256ELi128ELb0ELb1ELb1ELb0ELb1ELb1EEEEEEEEEvNT_6ParamsE,(.L_x_10 - _ZN7cutlass13device_kernelIN5flash11enable_sm90INS1_16FlashAttnFwdSm90INS1_25CollectiveMainloopFwdSm90ILi2EN4cute5tupleIJNS5_1CILi1EEES8_S8_EEENS6_IJNS7_ILi128EEENS7_ILi80EEENS7_ILi256EEEEEELi256ENS_6half_tEfNS_4arch4Sm90ELb0ELb0ELb1ELb1ELb1ELb0ELb0ELb1ELb1ELb1ELb0ELb0EEENS1_21CollectiveEpilogueFwdINS6_IJSA_SC_SB_EEES9_SE_SG_Li256ELb1ELb1ELb0ELb0EEENS1_36VarlenDynamicPersistentTileSchedulerILi128ELi80ELi256ELi128ELb0ELb1ELb1ELb0ELb1ELb1EEEEEEEEEvNT_6ParamsE)
        .other          _ZN7cutlass13device_kernelIN5flash11enable_sm90INS1_16FlashAttnFwdSm90INS1_25CollectiveMainloopFwdSm90ILi2EN4cute5tupleIJNS5_1CILi1EEES8_S8_EEENS6_IJNS7_ILi128EEENS7_ILi80EEENS7_ILi256EEEEEELi256ENS_6half_tEfNS_4arch4Sm90ELb0ELb0ELb1ELb1ELb1ELb0ELb0ELb1ELb1ELb1ELb0ELb0EEENS1_21CollectiveEpilogueFwdINS6_IJSA_SC_SB_EEES9_SE_SG_Li256ELb1ELb1ELb0ELb0EEENS1_36VarlenDynamicPersistentTileSchedulerILi128ELi80ELi256ELi128ELb0ELb1ELb1ELb0ELb1ELb1EEEEEEEEEvNT_6ParamsE,@"STO_CUDA_ENTRY STV_DEFAULT"
_ZN7cutlass13device_kernelIN5flash11enable_sm90INS1_16FlashAttnFwdSm90INS1_25CollectiveMainloopFwdSm90ILi2EN4cute5tupleIJNS5_1CILi1EEES8_S8_EEENS6_IJNS7_ILi128EEENS7_ILi80EEENS7_ILi256EEEEEELi256ENS_6half_tEfNS_4arch4Sm90ELb0ELb0ELb1ELb1ELb1ELb0ELb0ELb1ELb1ELb1ELb0ELb0EEENS1_21CollectiveEpilogueFwdINS6_IJSA_SC_SB_EEES9_SE_SG_Li256ELb1ELb1ELb0ELb0EEENS1_36VarlenDynamicPersistentTileSchedulerILi128ELi80ELi256ELi128ELb0ELb1ELb1ELb0ELb1ELb1EEEEEEEEEvNT_6ParamsE:
[----:B------:R-:W-:Y:S01]  /*0000*/  LDC R1, c[0x0][0x37c] ;  /* 0x0000df00ff017b82 */ /* 0x000fe20000000800 */
[----:B------:R-:W-:Y:S05]  /*0010*/  EXIT ;  /* 0x000000000000794d */ /* 0x000fea0003800000 */
.L_x_1:
        /* <DEDUP_REMOVED lines=14> */
.L_x_10:


//--------------------- .text._ZN7cutlass13device_kernelIN5flash11enable_sm90INS1_16FlashAttnFwdSm90INS1_25CollectiveMainloopFwdSm90ILi2EN4cute5tupleIJNS5_1CILi1EEES8_S8_EEENS6_IJNS7_ILi128EEENS7_ILi80EEENS7_ILi256EEEEEELi256ENS_6half_tEfNS_4arch4Sm90ELb0ELb0ELb1ELb1ELb1ELb1ELb0ELb1ELb1ELb1ELb0ELb0EEENS1_21CollectiveEpilogueFwdINS6_IJSA_SC_SB_EEES9_SE_SG_Li256ELb1ELb1ELb0ELb0EEENS1_36VarlenDynamicPersistentTileSchedulerILi128ELi80ELi256ELi128ELb0ELb1ELb1ELb0ELb1ELb1EEEEEEEEEvNT_6ParamsE --------------------------
	.section	.text._ZN7cutlass13device_kernelIN5flash11enable_sm90INS1_16FlashAttnFwdSm90INS1_25CollectiveMainloopFwdSm90ILi2EN4cute5tupleIJNS5_1CILi1EEES8_S8_EEENS6_IJNS7_ILi128EEENS7_ILi80EEENS7_ILi256EEEEEELi256ENS_6half_tEfNS_4arch4Sm90ELb0ELb0ELb1ELb1ELb1ELb1ELb0ELb1ELb1ELb1ELb0ELb0EEENS1_21CollectiveEpilogueFwdINS6_IJSA_SC_SB_EEES9_SE_SG_Li256ELb1ELb1ELb0ELb0EEENS1_36VarlenDynamicPersistentTileSchedulerILi128ELi80ELi256ELi128ELb0ELb1ELb1ELb0ELb1ELb1EEEEEEEEEvNT_6ParamsE,"ax",@progbits
	.align	128
.text._ZN7cutlass13device_kernelIN5flash11enable_sm90INS1_16FlashAttnFwdSm90INS1_25CollectiveMainloopFwdSm90ILi2EN4cute5tupleIJNS5_1CILi1EEES8_S8_EEENS6_IJNS7_ILi128EEENS7_ILi80EEENS7_ILi256EEEEEELi256ENS_6half_tEfNS_4arch4Sm90ELb0ELb0ELb1ELb1ELb1ELb1ELb0ELb1ELb1ELb1ELb0ELb0EEENS1_21CollectiveEpilogueFwdINS6_IJSA_SC_SB_EEES9_SE_SG_Li256ELb1ELb1ELb0ELb0EEENS1_36VarlenDynamicPersistentTileSchedulerILi128ELi80ELi256ELi128ELb0ELb1ELb1ELb0ELb1ELb1EEEEEEEEEvNT_6ParamsE:
        .type           _ZN7cutlass13device_kernelIN5flash11enable_sm90INS1_16FlashAttnFwdSm90INS1_25CollectiveMainloopFwdSm90ILi2EN4cute5tupleIJNS5_1CILi1EEES8_S8_EEENS6_IJNS7_ILi128EEENS7_ILi80EEENS7_ILi256EEEEEELi256ENS_6half_tEfNS_4arch4Sm90ELb0ELb0ELb1ELb1ELb1ELb1ELb0ELb1ELb1ELb1ELb0ELb0EEENS1_21CollectiveEpilogueFwdINS6_IJSA_SC_SB_EEES9_SE_SG_Li256ELb1ELb1ELb0ELb0EEENS1_36VarlenDynamicPersistentTileSchedulerILi128ELi80ELi256ELi128ELb0ELb1ELb1ELb0ELb1ELb1EEEEEEEEEvNT_6ParamsE,@function
        .size           _ZN7cutlass13device_kernelIN5flash11enable_sm90INS1_16FlashAttnFwdSm90INS1_25CollectiveMainloopFwdSm90ILi2EN4cute5tupleIJNS5_1CILi1EEES8_S8_EEENS6_IJNS7_ILi128EEENS7_ILi80EEENS7_ILi256EEEEEELi256ENS_6half_tEfNS_4arch4Sm90ELb0ELb0ELb1ELb1ELb1ELb1ELb0ELb1ELb1ELb1ELb0ELb0EEENS1_21CollectiveEpilogueFwdINS6_IJSA_SC_SB_EEES9_SE_SG_Li256ELb1ELb1ELb0ELb0EEENS1_36VarlenDynamicPersistentTileSchedulerILi128ELi80ELi256ELi128ELb0ELb1ELb1ELb0ELb1ELb1EEEEEEEEEvNT_6ParamsE,(.L_x_11 - _ZN7cutlass13device_kernelIN5flash11enable_sm90INS1_16FlashAttnFwdSm90INS1_25CollectiveMainloopFwdSm90ILi2EN4cute5tupleIJNS5_1CILi1EEES8_S8_EEENS6_IJNS7_ILi128EEENS7_ILi80EEENS7_ILi256EEEEEELi256ENS_6half_tEfNS_4arch4Sm90ELb0ELb0ELb1ELb1ELb1ELb1ELb0ELb1ELb1ELb1ELb0ELb0EEENS1_21CollectiveEpilogueFwdINS6_IJSA_SC_SB_EEES9_SE_SG_Li256ELb1ELb1ELb0ELb0EEENS1_36VarlenDynamicPersistentTileSchedulerILi128ELi80ELi256ELi128ELb0ELb1ELb1ELb0ELb1ELb1EEEEEEEEEvNT_6ParamsE)
        .other          _ZN7cutlass13device_kernelIN5flash11enable_sm90INS1_16FlashAttnFwdSm90INS1_25CollectiveMainloopFwdSm90ILi2EN4cute5tupleIJNS5_1CILi1EEES8_S8_EEENS6_IJNS7_ILi128EEENS7_ILi80EEENS7_ILi256EEEEEELi256ENS_6half_tEfNS_4arch4Sm90ELb0ELb0ELb1ELb1ELb1ELb1ELb0ELb1ELb1ELb1ELb0ELb0EEENS1_21CollectiveEpilogueFwdINS6_IJSA_SC_SB_EEES9_SE_SG_Li256ELb1ELb1ELb0ELb0EEENS1_36VarlenDynamicPersistentTileSchedulerILi128ELi80ELi256ELi128ELb0ELb1ELb1ELb0ELb1ELb1EEEEEEEEEvNT_6ParamsE,@"STO_CUDA_ENTRY STV_DEFAULT"
_ZN7cutlass13device_kernelIN5flash11enable_sm90INS1_16FlashAttnFwdSm90INS1_25CollectiveMainloopFwdSm90ILi2EN4cute5tupleIJNS5_1CILi1EEES8_S8_EEENS6_IJNS7_ILi128EEENS7_ILi80EEENS7_ILi256EEEEEELi256ENS_6half_tEfNS_4arch4Sm90ELb0ELb0ELb1ELb1ELb1ELb1ELb0ELb1ELb1ELb1ELb0ELb0EEENS1_21CollectiveEpilogueFwdINS6_IJSA_SC_SB_EEES9_SE_SG_Li256ELb1ELb1ELb0ELb0EEENS1_36VarlenDynamicPersistentTileSchedulerILi128ELi80ELi256ELi128ELb0ELb1ELb1ELb0ELb1ELb1EEEEEEEEEvNT_6ParamsE:
[----:B------:R-:W-:Y:S01]  /*0000*/  LDC R1, c[0x0][0x37c] ;  /* 0x0000df00ff017b82 */ /* 0x000fe20000000800 */
[----:B------:R-:W-:Y:S05]  /*0010*/  EXIT ;  /* 0x000000000000794d */ /* 0x000fea0003800000 */
.L_x_2:
        /* <DEDUP_REMOVED lines=14> */
.L_x_11:


//--------------------- .text._ZN7cutlass13device_kernelIN5flash11enable_sm90INS1_16FlashAttnFwdSm90INS1_25CollectiveMainloopFwdSm90ILi2EN4cute5tupleIJNS5_1CILi1EEES8_S8_EEENS6_IJNS7_ILi128EEENS7_ILi64EEENS7_ILi256EEEEEELi256ENS_6half_tEfNS_4arch4Sm90ELb0ELb1ELb1ELb0ELb1ELb0ELb0ELb1ELb1ELb1ELb0ELb0EEENS1_21CollectiveEpilogueFwdINS6_IJSA_SC_SB_EEES9_SE_SG_Li256ELb0ELb1ELb0ELb0EEENS1_30DynamicPersistentTileSchedulerILi256ELi128ELb0ELb1ELb1EEEEEEEEEvNT_6ParamsE --------------------------
	.section	.text._ZN7cutlass13device_kernelIN5flash11enable_sm90INS1_16FlashAttnFwdSm90INS1_25CollectiveMainloopFwdSm90ILi2EN4cute5tupleIJNS5_1CILi1EEES8_S8_EEENS6_IJNS7_ILi128EEENS7_ILi64EEENS7_ILi256EEEEEELi256ENS_6half_tEfNS_4arch4Sm90ELb0ELb1ELb1ELb0ELb1ELb0ELb0ELb1ELb1ELb1ELb0ELb0EEENS1_21CollectiveEpilogueFwdINS6_IJSA_SC_SB_EEES9_SE_SG_Li256ELb0ELb1ELb0ELb0EEENS1_30DynamicPersistentTileSchedulerILi256ELi128ELb0ELb1ELb1EEEEEEEEEvNT_6ParamsE,"ax",@progbits
	.align	128
.text._ZN7cutlass13device_kernelIN5flash11enable_sm90INS1_16FlashAttnFwdSm90INS1_25CollectiveMainloopFwdSm90ILi2EN4cute5tupleIJNS5_1CILi1EEES8_S8_EEENS6_IJNS7_ILi128EEENS7_ILi64EEENS7_ILi256EEEEEELi256ENS_6half_tEfNS_4arch4Sm90ELb0ELb1ELb1ELb0ELb1ELb0ELb0ELb1ELb1ELb1ELb0ELb0EEENS1_21CollectiveEpilogueFwdINS6_IJSA_SC_SB_EEES9_SE_SG_Li256ELb0ELb1ELb0ELb0EEENS1_30DynamicPersistentTileSchedulerILi256ELi128ELb0ELb1ELb1EEEEEEEEEvNT_6ParamsE:
        .type           _ZN7cutlass13device_kernelIN5flash11enable_sm90INS1_16FlashAttnFwdSm90INS1_25CollectiveMainloopFwdSm90ILi2EN4cute5tupleIJNS5_1CILi1EEES8_S8_EEENS6_IJNS7_ILi128EEENS7_ILi64EEENS7_ILi256EEEEEELi256ENS_6half_tEfNS_4arch4Sm90ELb0ELb1ELb1ELb0ELb1ELb0ELb0ELb1ELb1ELb1ELb0ELb0EEENS1_21CollectiveEpilogueFwdINS6_IJSA_SC_SB_EEES9_SE_SG_Li256ELb0ELb1ELb0ELb0EEENS1_30DynamicPersistentTileSchedulerILi256ELi128ELb0ELb1ELb1EEEEEEEEEvNT_6ParamsE,@function
        .size           _ZN7cutlass13device_kernelIN5flash11enable_sm90INS1_16FlashAttnFwdSm90INS1_25CollectiveMainloopFwdSm90ILi2EN4cute5tupleIJNS5_1CILi1EEES8_S8_EEENS6_IJNS7_ILi128EEENS7_ILi64EEENS7_ILi256EEEEEELi256ENS_6half_tEfNS_4arch4Sm90ELb0ELb1ELb1ELb0ELb1ELb0ELb0ELb1ELb1ELb1ELb0ELb0EEENS1_21CollectiveEpilogueFwdINS6_IJSA_SC_SB_EEES9_SE_SG_Li256ELb0ELb1ELb0ELb0EEENS1_30DynamicPersistentTileSchedulerILi256ELi128ELb0ELb1ELb1EEEEEEEEEvNT_6ParamsE,(.L_x_12 - _ZN7cutlass13device_kernelIN5flash11enable_sm90INS1_16FlashAttnFwdSm90INS1_25CollectiveMainloopFwdSm90ILi2EN4cute5tupleIJNS5_1CILi1EEES8_S8_EEENS6_IJNS7_ILi128EEENS7_ILi64EEENS7_ILi256EEEEEELi256ENS_6half_tEfNS_4arch4Sm90ELb0ELb1ELb1ELb0ELb1ELb0ELb0ELb1ELb1ELb1ELb0ELb0EEENS1_21CollectiveEpilogueFwdINS6_IJSA_SC_SB_EEES9_SE_SG_Li256ELb0ELb1ELb0ELb0EEENS1_30DynamicPersistentTileSchedulerILi256ELi128ELb0ELb1ELb1EEEEEEEEEvNT_6ParamsE)
        .other          _ZN7cutlass13device_kernelIN5flash11enable_sm90INS1_16FlashAttnFwdSm90INS1_25CollectiveMainloopFwdSm90ILi2EN4cute5tupleIJNS5_1CILi1EEES8_S8_EEENS6_IJNS7_ILi128EEENS7_ILi64EEENS7_ILi256EEEEEELi256ENS_6half_tEfNS_4arch4Sm90ELb0ELb1ELb1ELb0ELb1ELb0ELb0ELb1ELb1ELb1ELb0ELb0EEENS1_21CollectiveEpilogueFwdINS6_IJSA_SC_SB_EEES9_SE_SG_Li256ELb0ELb1ELb0ELb0EEENS1_30DynamicPersistentTileSchedulerILi256ELi128ELb0ELb1ELb1EEEEEEEEEvNT_6ParamsE,@"STO_CUDA_ENTRY STV_DEFAULT"
_ZN7cutlass13device_kernelIN5flash11enable_sm90INS1_16FlashAttnFwdSm90INS1_25CollectiveMainloopFwdSm90ILi2EN4cute5tupleIJNS5_1CILi1EEES8_S8_EEENS6_IJNS7_ILi128EEENS7_ILi64EEENS7_ILi256EEEEEELi256ENS_6half_tEfNS_4arch4Sm90ELb0ELb1ELb1ELb0ELb1ELb0ELb0ELb1ELb1ELb1ELb0ELb0EEENS1_21CollectiveEpilogueFwdINS6_IJSA_SC_SB_EEES9_SE_SG_Li256ELb0ELb1ELb0ELb0EEENS1_30DynamicPersistentTileSchedulerILi256ELi128ELb0ELb1ELb1EEEEEEEEEvNT_6ParamsE:
[----:B------:R-:W-:Y:S01]  /*0000*/  LDC R1, c[0x0][0x37c] ;  /* 0x0000df00ff017b82 */ /* 0x000fe20000000800 */
[----:B------:R-:W-:Y:S05]  /*0010*/  EXIT ;  /* 0x000000000000794d */ /* 0x000fea0003800000 */
.L_x_3:
        /* <DEDUP_REMOVED lines=14> */
.L_x_12:


//--------------------- .text._ZN7cutlass13device_kernelIN5flash11enable_sm90INS1_16FlashAttnFwdSm90INS1_25CollectiveMainloopFwdSm90ILi2EN4cute5tupleIJNS5_1CILi1EEES8_S8_EEENS6_IJNS7_ILi128EEENS7_ILi64EEENS7_ILi256EEEEEELi256ENS_6half_tEfNS_4arch4Sm90ELb0ELb1ELb1ELb1ELb1ELb0ELb0ELb1ELb1ELb1ELb0ELb0EEENS1_21CollectiveEpilogueFwdINS6_IJSA_SC_SB_EEES9_SE_SG_Li256ELb1ELb1ELb0ELb0EEENS1_36VarlenDynamicPersistentTileSchedulerILi128ELi64ELi256ELi128ELb0ELb1ELb1ELb1ELb0ELb1EEEEEEEEEvNT_6ParamsE --------------------------
	.section	.text._ZN7cutlass13device_kernelIN5flash11enable_sm90INS1_16FlashAttnFwdSm90INS1_25CollectiveMainloopFwdSm90ILi2EN4cute5tupleIJNS5_1CILi1EEES8_S8_EEENS6_IJNS7_ILi128EEENS7_ILi64EEENS7_ILi256EEEEEELi256ENS_6half_tEfNS_4arch4Sm90ELb0ELb1ELb1ELb1ELb1ELb0ELb0ELb1ELb1ELb1ELb0ELb0EEENS1_21CollectiveEpilogueFwdINS6_IJSA_SC_SB_EEES9_SE_SG_Li256ELb1ELb1ELb0ELb0EEENS1_36VarlenDynamicPersistentTileSchedulerILi128ELi64ELi256ELi128ELb0ELb1ELb1ELb1ELb0ELb1EEEEEEEEEvNT_6ParamsE,"ax",@progbits
	.align	128
.text._ZN7cutlass13device_kernelIN5flash11enable_sm90INS1_16FlashAttnFwdSm90INS1_25CollectiveMainloopFwdSm90ILi2EN4cute5tupleIJNS5_1CILi1EEES8_S8_EEENS6_IJNS7_ILi128EEENS7_ILi64EEENS7_ILi256EEEEEELi256ENS_6half_tEfNS_4arch4Sm90ELb0ELb1ELb1ELb1ELb1ELb0ELb0ELb1ELb1ELb1ELb0ELb0EEENS1_21CollectiveEpilogueFwdINS6_IJSA_SC_SB_EEES9_SE_SG_Li256ELb1ELb1ELb0ELb0EEENS1_36VarlenDynamicPersistentTileSchedulerILi128ELi64ELi256ELi128ELb0ELb1ELb1ELb1ELb0ELb1EEEEEEEEEvNT_6ParamsE:
        .type           _ZN7cutlass13device_kernelIN5flash11enable_sm90INS1_16FlashAttnFwdSm90INS1_25CollectiveMainloopFwdSm90ILi2EN4cute5tupleIJNS5_1CILi1EEES8_S8_EEENS6_IJNS7_ILi128EEENS7_ILi64EEENS7_ILi256EEEEEELi256ENS_6half_tEfNS_4arch4Sm90ELb0ELb1ELb1ELb1ELb1ELb0ELb0ELb1ELb1ELb1ELb0ELb0EEENS1_21CollectiveEpilogueFwdINS6_IJSA_SC_SB_EEES9_SE_SG_Li256ELb1ELb1ELb0ELb0EEENS1_36VarlenDynamicPersistentTileSchedulerILi128ELi64ELi256ELi128ELb0ELb1ELb1ELb1ELb0ELb1EEEEEEEEEvNT_6ParamsE,@function
        .size           _ZN7cutlass13device_kernelIN5flash11enable_sm90INS1_16FlashAttnFwdSm90INS1_25CollectiveMainloopFwdSm90ILi2EN4cute5tupleIJNS5_1CILi1EEES8_S8_EEENS6_IJNS7_ILi128EEENS7_ILi64EEENS7_ILi256EEEEEELi256ENS_6half_tEfNS_4arch4Sm90ELb0ELb1ELb1ELb1ELb1ELb0ELb0ELb1ELb1ELb1ELb0ELb0EEENS1_21CollectiveEpilogueFwdINS6_IJSA_SC_SB_EEES9_SE_SG_Li256ELb1ELb1ELb0ELb0EEENS1_36VarlenDynamicPersistentTileSchedulerILi128ELi64ELi256ELi128ELb0ELb1ELb1ELb1ELb0ELb1EEEEEEEEEvNT_6ParamsE,(.L_x_13 - _ZN7cutlass13device_kernelIN5flash11enable_sm90INS1_16FlashAttnFwdSm90INS1_25CollectiveMainloopFwdSm90ILi2EN4cute5tupleIJNS5_1CILi1EEES8_S8_EEENS6_IJNS7_ILi128EEENS7_ILi64EEENS7_ILi256EEEEEELi256ENS_6half_tEfNS_4arch4Sm90ELb0ELb1ELb1ELb1ELb1ELb0ELb0ELb1ELb1ELb1ELb0ELb0EEENS1_21CollectiveEpilogueFwdINS6_IJSA_SC_SB_EEES9_SE_SG_Li256ELb1ELb1ELb0ELb0EEENS1_36VarlenDynamicPersistentTileSchedulerILi128ELi64ELi256ELi128ELb0ELb1ELb1ELb1ELb0ELb1EEEEEEEEEvNT_6ParamsE)
        .other          _ZN7cutlass13device_kernelIN5flash11enable_sm90INS1_16FlashAttnFwdSm90INS1_25CollectiveMainloopFwdSm90ILi2EN4cute5tupleIJNS5_1CILi1EEES8_S8_EEENS6_IJNS7_ILi128EEENS7_ILi64EEENS7_ILi256EEEEEELi256ENS_6half_tEfNS_4arch4Sm90ELb0ELb1ELb1ELb1ELb1ELb0ELb0ELb1ELb1ELb1ELb0ELb0EEENS1_21CollectiveEpilogueFwdINS6_IJSA_SC_SB_EEES9_SE_SG_Li256ELb1ELb1ELb0ELb0EEENS1_36VarlenDynamicPersistentTileSchedulerILi128ELi64ELi256ELi128ELb0ELb1ELb1ELb1ELb0ELb1EEEEEEEEEvNT_6ParamsE,@"STO_CUDA_ENTRY STV_DEFAULT"
_ZN7cutlass13device_kernelIN5flash11enable_sm90INS1_16FlashAttnFwdSm90INS1_25CollectiveMainloopFwdSm90ILi2EN4cute5tupleIJNS5_1CILi1EEES8_S8_EEENS6_IJNS7_ILi128EEENS7_ILi64EEENS7_ILi256EEEEEELi256ENS_6half_tEfNS_4arch4Sm90ELb0ELb1ELb1ELb1ELb1ELb0ELb0ELb1ELb1ELb1ELb0ELb0EEENS1_21CollectiveEpilogueFwdINS6_IJSA_SC_SB_EEES9_SE_SG_Li256ELb1ELb1ELb0ELb0EEENS1_36VarlenDynamicPersistentTileSchedulerILi128ELi64ELi256ELi128ELb0ELb1ELb1ELb1ELb0ELb1EEEEEEEEEvNT_6ParamsE:
[----:B------:R-:W-:Y:S01]  /*0000*/  LDC R1, c[0x0][0x37c] ;  /* 0x0000df00ff017b82 */ /* 0x000fe20000000800 */
[----:B------:R-:W-:Y:S05]  /*0010*/  EXIT ;  /* 0x000000000000794d */ /* 0x000fea0003800000 */
.L_x_4:
        /* <DEDUP_REMOVED lines=14> */
.L_x_13:


//--------------------- .text._ZN7cutlass13device_kernelIN5flash11enable_sm90INS1_16FlashAttnFwdSm90INS1_25CollectiveMainloopFwdSm90ILi2EN4cute5tupleIJNS5_1CILi1EEES8_S8_EEENS6_IJNS7_ILi128EEENS7_ILi64EEENS7_ILi256EEEEEELi256ENS_6half_tEfNS_4arch4Sm90ELb0ELb1ELb1ELb1ELb1ELb1ELb0ELb1ELb1ELb1ELb0ELb0EEENS1_21CollectiveEpilogueFwdINS6_IJSA_SC_SB_EEES9_SE_SG_Li256ELb1ELb1ELb0ELb0EEENS1_36VarlenDynamicPersistentTileSchedulerILi128ELi64ELi256ELi128ELb0ELb1ELb1ELb1ELb0ELb1EEEEEEEEEvNT_6ParamsE --------------------------
	.section	.text._ZN7cutlass13device_kernelIN5flash11enable_sm90INS1_16FlashAttnFwdSm90INS1_25CollectiveMainloopFwdSm90ILi2EN4cute5tupleIJNS5_1CILi1EEES8_S8_EEENS6_IJNS7_ILi128EEENS7_ILi64EEENS7_ILi256EEEEEELi256ENS_6half_tEfNS_4arch4Sm90ELb0ELb1ELb1ELb1ELb1ELb1ELb0ELb1ELb1ELb1ELb0ELb0EEENS1_21CollectiveEpilogueFwdINS6_IJSA_SC_SB_EEES9_SE_SG_Li256ELb1ELb1ELb0ELb0EEENS1_36VarlenDynamicPersistentTileSchedulerILi128ELi64ELi256ELi128ELb0ELb1ELb1ELb1ELb0ELb1EEEEEEEEEvNT_6ParamsE,"ax",@progbits
	.align	128
.text._ZN7cutlass13device_kernelIN5flash11enable_sm90INS1_16FlashAttnFwdSm90INS1_25CollectiveMainloopFwdSm90ILi2EN4cute5tupleIJNS5_1CILi1EEES8_S8_EEENS6_IJNS7_ILi128EEENS7_ILi64EEENS7_ILi256EEEEEELi256ENS_6half_tEfNS_4arch4Sm90ELb0ELb1ELb1ELb1ELb1ELb1ELb0ELb1ELb1ELb1ELb0ELb0EEENS1_21CollectiveEpilogueFwdINS6_IJSA_SC_SB_EEES9_SE_SG_Li256ELb1ELb1ELb0ELb0EEENS1_36VarlenDynamicPersistentTileSchedulerILi128ELi64ELi256ELi128ELb0ELb1ELb1ELb1ELb0ELb1EEEEEEEEEvNT_6ParamsE:
        .type           _ZN7cutlass13device_kernelIN5flash11enable_sm90INS1_16FlashAttnFwdSm90INS1_25CollectiveMainloopFwdSm90ILi2EN4cute5tupleIJNS5_1CILi1EEES8_S8_EEENS6_IJNS7_ILi128EEENS7_ILi64EEENS7_ILi256EEEEEELi256ENS_6half_tEfNS_4arch4Sm90ELb0ELb1ELb1ELb1ELb1ELb1ELb0ELb1ELb1ELb1ELb0ELb0EEENS1_21CollectiveEpilogueFwdINS6_IJSA_SC_SB_EEES9_SE_SG_Li256ELb1ELb1ELb0ELb0EEENS1_36VarlenDynamicPersistentTileSchedulerILi128ELi64ELi256ELi128ELb0ELb1ELb1ELb1ELb0ELb1EEEEEEEEEvNT_6ParamsE,@function
        .size           _ZN7cutlass13device_kernelIN5flash11enable_sm90INS1_16FlashAttnFwdSm90INS1_25CollectiveMainloopFwdSm90ILi2EN4cute5tupleIJNS5_1CILi1EEES8_S8_EEENS6_IJNS7_ILi128EEENS7_ILi64EEENS7_ILi256EEEEEELi256ENS_6half_tEfNS_4arch4Sm90ELb0ELb1ELb1ELb1ELb1ELb1ELb0ELb1ELb1ELb1ELb0ELb0EEENS1_21CollectiveEpilogueFwdINS6_IJSA_SC_SB_EEES9_SE_SG_Li256ELb1ELb1ELb0ELb0EEENS1_36VarlenDynamicPersistentTileSchedulerILi128ELi64ELi256ELi128ELb0ELb1ELb1ELb1ELb0ELb1EEEEEEEEEvNT_6ParamsE,(.L_x_14 - _ZN7cutlass13device_kernelIN5flash11enable_sm90INS1_16FlashAttnFwdSm90INS1_25CollectiveMainloopFwdSm90ILi2EN4cute5tupleIJNS5_1CILi1EEES8_S8_EEENS6_IJNS7_ILi128EEENS7_ILi64EEENS7_ILi256EEEEEELi256ENS_6half_tEfNS_4arch4Sm90ELb0ELb1ELb1ELb1ELb1ELb1ELb0ELb1ELb1ELb1ELb0ELb0EEENS1_21CollectiveEpilogueFwdINS6_IJSA_SC_SB_EEES9_SE_SG_Li256ELb1ELb1ELb0ELb0EEENS1_36VarlenDynamicPersistentTileSchedulerILi128ELi64ELi256ELi128ELb0ELb1ELb1ELb1ELb0ELb1EEEEEEEEEvNT_6ParamsE)
        .other          _ZN7cutlass13device_kernelIN5flash11enable_sm90INS1_16FlashAttnFwdSm90INS1_25CollectiveMainloopFwdSm90ILi2EN4cute5tupleIJNS5_1CILi1EEES8_S8_EEENS6_IJNS7_ILi128EEENS7_ILi64EEENS7_ILi256EEEEEELi256ENS_6half_tEfNS_4arch4Sm90ELb0ELb1ELb1ELb1ELb1ELb1ELb0ELb1ELb1ELb1ELb0ELb0EEENS1_21CollectiveEpilogueFwdINS6_IJSA_SC_SB_EEES9_SE_SG_Li256ELb1ELb1ELb0ELb0EEENS1_36VarlenDynamicPersistentTileSchedulerILi128ELi64ELi256ELi128ELb0ELb1ELb1ELb1ELb0ELb1EEEEEEEEEvNT_6ParamsE,@"STO_CUDA_ENTRY STV_DEFAULT"
_ZN7cutlass13device_kernelIN5flash11enable_sm90INS1_16FlashAttnFwdSm90INS1_25CollectiveMainloopFwdSm90ILi2EN4cute5tupleIJNS5_1CILi1EEES8_S8_EEENS6_IJNS7_ILi128EEENS7_ILi64EEENS7_ILi256EEEEEELi256ENS_6half_tEfNS_4arch4Sm90ELb0ELb1ELb1ELb1ELb1ELb1ELb0ELb1ELb1ELb1ELb0ELb0EEENS1_21CollectiveEpilogueFwdINS6_IJSA_SC_SB_EEES9_SE_SG_Li256ELb1ELb1ELb0ELb0EEENS1_36VarlenDynamicPersistentTileSchedulerILi128ELi64ELi256ELi128ELb0ELb1ELb1ELb1ELb0ELb1EEEEEEEEEvNT_6ParamsE:
[----:B------:R-:W-:Y:S01]  /*0000*/  LDC R1, c[0x0][0x37c] ;  /* 0x0000df00ff017b82 */ /* 0x000fe20000000800 */
[----:B------:R-:W-:Y:S05]  /*0010*/  EXIT ;  /* 0x000000000000794d */ /* 0x000fea0003800000 */
.L_x_5:
        /* <DEDUP_REMOVED lines=14> */
.L_x_14:


//--------------------- .text._ZN7cutlass13device_kernelIN5flash11enable_sm90INS1_16FlashAttnFwdSm90INS1_25CollectiveMainloopFwdSm90ILi2EN4cute5tupleIJNS5_1CILi1EEES8_S8_EEENS6_IJNS7_ILi128EEENS7_ILi80EEENS7_ILi256EEEEEELi256ENS_6half_tEfNS_4arch4Sm90ELb1ELb0ELb1ELb0ELb1ELb0ELb0ELb1ELb1ELb1ELb0ELb0EEENS1_21CollectiveEpilogueFwdINS6_IJSA_SC_SB_EEES9_SE_SG_Li256ELb0ELb1ELb0ELb0EEENS1_30DynamicPersistentTileSchedulerILi256ELi128ELb0ELb1ELb1EEEEEEEEEvNT_6ParamsE --------------------------
	.section	.text._ZN7cutlass13device_kernelIN5flash11enable_sm90INS1_16FlashAttnFwdSm90INS1_25CollectiveMainloopFwdSm90ILi2EN4cute5tupleIJNS5_1CILi1EEES8_S8_EEENS6_IJNS7_ILi128EEENS7_ILi80EEENS7_ILi256EEEEEELi256ENS_6half_tEfNS_4arch4Sm90ELb1ELb0ELb1ELb0ELb1ELb0ELb0ELb1ELb1ELb1ELb0ELb0EEENS1_21CollectiveEpilogueFwdINS6_IJSA_SC_SB_EEES9_SE_SG_Li256ELb0ELb1ELb0ELb0EEENS1_30DynamicPersistentTileSchedulerILi256ELi128ELb0ELb1ELb1EEEEEEEEEvNT_6ParamsE,"ax",@progbits
	.align	128
.text._ZN7cutlass13device_kernelIN5flash11enable_sm90INS1_16FlashAttnFwdSm90INS1_25CollectiveMainloopFwdSm90ILi2EN4cute5tupleIJNS5_1CILi1EEES8_S8_EEENS6_IJNS7_ILi128EEENS7_ILi80EEENS7_ILi256EEEEEELi256ENS_6half_tEfNS_4arch4Sm90ELb1ELb0ELb1ELb0ELb1ELb0ELb0ELb1ELb1ELb1ELb0ELb0EEENS1_21CollectiveEpilogueFwdINS6_IJSA_SC_SB_EEES9_SE_SG_Li256ELb0ELb1ELb0ELb0EEENS1_30DynamicPersistentTileSchedulerILi256ELi128ELb0ELb1ELb1EEEEEEEEEvNT_6ParamsE:
        .type           _ZN7cutlass13device_kernelIN5flash11enable_sm90INS1_16FlashAttnFwdSm90INS1_25CollectiveMainloopFwdSm90ILi2EN4cute5tupleIJNS5_1CILi1EEES8_S8_EEENS6_IJNS7_ILi128EEENS7_ILi80EEENS7_ILi256EEEEEELi256ENS_6half_tEfNS_4arch4Sm90ELb1ELb0ELb1ELb0ELb1ELb0ELb0ELb1ELb1ELb1ELb0ELb0EEENS1_21CollectiveEpilogueFwdINS6_IJSA_SC_SB_EEES9_SE_SG_Li256ELb0ELb1ELb0ELb0EEENS1_30DynamicPersistentTileSchedulerILi256ELi128ELb0ELb1ELb1EEEEEEEEEvNT_6ParamsE,@function
        .size           _ZN7cutlass13device_kernelIN5flash11enable_sm90INS1_16FlashAttnFwdSm90INS1_25CollectiveMainloopFwdSm90ILi2EN4cute5tupleIJNS5_1CILi1EEES8_S8_EEENS6_IJNS7_ILi128EEENS7_ILi80EEENS7_ILi256EEEEEELi256ENS_6half_tEfNS_4arch4Sm90ELb1ELb0ELb1ELb0ELb1ELb0ELb0ELb1ELb1ELb1ELb0ELb0EEENS1_21CollectiveEpilogueFwdINS6_IJSA_SC_SB_EEES9_SE_SG_Li256ELb0ELb1ELb0ELb0EEENS1_30DynamicPersistentTileSchedulerILi256ELi128ELb0ELb1ELb1EEEEEEEEEvNT_6ParamsE,(.L_x_15 - _ZN7cutlass13device_kernelIN5flash11enable_sm90INS1_16FlashAttnFwdSm90INS1_25CollectiveMainloopFwdSm90ILi2EN4cute5tupleIJNS5_1CILi1EEES8_S8_EEENS6_IJNS7_ILi128EEENS7_ILi80EEENS7_ILi256EEEEEELi256ENS_6half_tEfNS_4arch4Sm90ELb1ELb0ELb1ELb0ELb1ELb0ELb0ELb1ELb1ELb1ELb0ELb0EEENS1_21CollectiveEpilogueFwdINS6_IJSA_SC_SB_EEES9_SE_SG_Li256ELb0ELb1ELb0ELb0EEENS1_30DynamicPersistentTileSchedulerILi256ELi128ELb0ELb1ELb1EEEEEEEEEvNT_6ParamsE)
        .other          _ZN7cutlass13device_kernelIN5flash11enable_sm90INS1_16FlashAttnFwdSm90INS1_25CollectiveMainloopFwdSm90ILi2EN4cute5tupleIJNS5_1CILi1EEES8_S8_EEENS6_IJNS7_ILi128EEENS7_ILi80EEENS7_ILi256EEEEEELi256ENS_6half_tEfNS_4arch4Sm90ELb1ELb0ELb1ELb0ELb1ELb0ELb0ELb1ELb1ELb1ELb0ELb0EEENS1_21CollectiveEpilogueFwdINS6_IJSA_SC_SB_EEES9_SE_SG_Li256ELb0ELb1ELb0ELb0EEENS1_30DynamicPersistentTileSchedulerILi256ELi128ELb0ELb1ELb1EEEEEEEEEvNT_6ParamsE,@"STO_CUDA_ENTRY STV_DEFAULT"
_ZN7cutlass13device_kernelIN5flash11enable_sm90INS1_16FlashAttnFwdSm90INS1_25CollectiveMainloopFwdSm90ILi2EN4cute5tupleIJNS5_1CILi1EEES8_S8_EEENS6_IJNS7_ILi128EEENS7_ILi80EEENS7_ILi256EEEEEELi256ENS_6half_tEfNS_4arch4Sm90ELb1ELb0ELb1ELb0ELb1ELb0ELb0ELb1ELb1ELb1ELb0ELb0EEENS1_21CollectiveEpilogueFwdINS6_IJSA_SC_SB_EEES9_SE_SG_Li256ELb0ELb1ELb0ELb0EEENS1_30DynamicPersistentTileSchedulerILi256ELi128ELb0ELb1ELb1EEEEEEEEEvNT_6ParamsE:
[----:B------:R-:W-:Y:S01]  /*0000*/  LDC R1, c[0x0][0x37c] ;  /* 0x0000df00ff017b82 */ /* 0x000fe20000000800 */
[----:B------:R-:W-:Y:S05]  /*0010*/  EXIT ;  /* 0x000000000000794d */ /* 0x000fea0003800000 */
.L_x_6:
        /* <DEDUP_REMOVED lines=14> */
.L_x_15:


//--------------------- .text._ZN7cutlass13device_kernelIN5flash11enable_sm90INS1_16FlashAttnFwdSm90INS1_25CollectiveMainloopFwdSm90ILi2EN4cute5tupleIJNS5_1CILi1EEES8_S8_EEENS6_IJNS7_ILi128EEENS7_ILi80EEENS7_ILi256EEEEEELi256ENS_6half_tEfNS_4arch4Sm90ELb1ELb0ELb1ELb1ELb1ELb0ELb0ELb1ELb1ELb1ELb0ELb0EEENS1_21CollectiveEpilogueFwdINS6_IJSA_SC_SB_EEES9_SE_SG_Li256ELb1ELb1ELb0ELb0EEENS1_36VarlenDynamicPersistentTileSchedulerILi128ELi80ELi256ELi128ELb0ELb1ELb1ELb1ELb1ELb1EEEEEEEEEvNT_6ParamsE --------------------------
	.section	.text._ZN7cutlass13device_kernelIN5flash11enable_sm90INS1_16FlashAttnFwdSm90INS1_25CollectiveMainloopFwdSm90ILi2EN4cute5tupleIJNS5_1CILi1EEES8_S8_EEENS6_IJNS7_ILi128EEENS7_ILi80EEENS7_ILi256EEEEEELi256ENS_6half_tEfNS_4arch4Sm90ELb1ELb0ELb1ELb1ELb1ELb0ELb0ELb1ELb1ELb1ELb0ELb0EEENS1_21CollectiveEpilogueFwdINS6_IJSA_SC_SB_EEES9_SE_SG_Li256ELb1ELb1ELb0ELb0EEENS1_36VarlenDynamicPersistentTileSchedulerILi128ELi80ELi256ELi128ELb0ELb1ELb1ELb1ELb1ELb1EEEEEEEEEvNT_6ParamsE,"ax",@progbits
	.align	128
.text._ZN7cutlass13device_kernelIN5flash11enable_sm90INS1_16FlashAttnFwdSm90INS1_25CollectiveMainloopFwdSm90ILi2EN4cute5tupleIJNS5_1CILi1EEES8_S8_EEENS6_IJNS7_ILi128EEENS7_ILi80EEENS7_ILi256EEEEEELi256ENS_6half_tEfNS_4arch4Sm90ELb1ELb0ELb1ELb1ELb1ELb0ELb0ELb1ELb1ELb1ELb0ELb0EEENS1_21CollectiveEpilogueFwdINS6_IJSA_SC_SB_EEES9_SE_SG_Li256ELb1ELb1ELb0ELb0EEENS1_36VarlenDynamicPersistentTileSchedulerILi128ELi80ELi256ELi128ELb0ELb1ELb1ELb1ELb1ELb1EEEEEEEEEvNT_6ParamsE:
        .type           _ZN7cutlass13device_kernelIN5flash11enable_sm90INS1_16FlashAttnFwdSm90INS1_25CollectiveMainloopFwdSm90ILi2EN4cute5tupleIJNS5_1CILi1EEES8_S8_EEENS6_IJNS7_ILi128EEENS7_ILi80EEENS7_ILi256EEEEEELi256ENS_6half_tEfNS_4arch4Sm90ELb1ELb0ELb1ELb1ELb1ELb0ELb0ELb1ELb1ELb1ELb0ELb0EEENS1_21CollectiveEpilogueFwdINS6_IJSA_SC_SB_EEES9_SE_SG_Li256ELb1ELb1ELb0ELb0EEENS1_36VarlenDynamicPersistentTileSchedulerILi128ELi80ELi256ELi128ELb0ELb1ELb1ELb1ELb1ELb1EEEEEEEEEvNT_6ParamsE,@function
        .size           _ZN7cutlass13device_kernelIN5flash11enable_sm90INS1_16FlashAttnFwdSm90INS1_25CollectiveMainloopFwdSm90ILi2EN4cute5tupleIJNS5_1CILi1EEES8_S8_EEENS6_IJNS7_ILi128EEENS7_ILi80EEENS7_ILi256EEEEEELi256ENS_6half_tEfNS_4arch4Sm90ELb1ELb0ELb1ELb1ELb1ELb0ELb0ELb1ELb1ELb1ELb0ELb0EEENS1_21CollectiveEpilogueFwdINS6_IJSA_SC_SB_EEES9_SE_SG_Li256ELb1ELb1ELb0ELb0EEENS1_36VarlenDynamicPersistentTileSchedulerILi128ELi80ELi256ELi128ELb0ELb1ELb1ELb1ELb1ELb1EEEEEEEEEvNT_6ParamsE,(.L_x_16 - _ZN7cutlass13device_kernelIN5flash11enable_sm90INS1_16FlashAttnFwdSm90INS1_25CollectiveMainloopFwdSm90ILi2EN4cute5tupleIJNS5_1CILi1EEES8_S8_EEENS6_IJNS7_ILi128EEENS7_ILi80EEENS7_ILi256EEEEEELi256ENS_6half_tEfNS_4arch4Sm90ELb1ELb0ELb1ELb1ELb1ELb0ELb0ELb1ELb1ELb1ELb0ELb0EEENS1_21CollectiveEpilogueFwdINS6_IJSA_SC_SB_EEES9_SE_SG_Li256ELb1ELb1ELb0ELb0EEENS1_36VarlenDynamicPersistentTileSchedulerILi128ELi80ELi256ELi128ELb0ELb1ELb1ELb1ELb1ELb1EEEEEEEEEvNT_6ParamsE)
        .other          _ZN7cutlass13device_kernelIN5flash11enable_sm90INS1_16FlashAttnFwdSm90INS1_25CollectiveMainloopFwdSm90ILi2EN4cute5tupleIJNS5_1CILi1EEES8_S8_EEENS6_IJNS7_ILi128EEENS7_ILi80EEENS7_ILi256EEEEEELi256ENS_6half_tEfNS_4arch4Sm90ELb1ELb0ELb1ELb1ELb1ELb0ELb0ELb1ELb1ELb1ELb0ELb0EEENS1_21CollectiveEpilogueFwdINS6_IJSA_SC_SB_EEES9_SE_SG_Li256ELb1ELb1ELb0ELb0EEENS1_36VarlenDynamicPersistentTileSchedulerILi128ELi80ELi256ELi128ELb0ELb1ELb1ELb1ELb1ELb1EEEEEEEEEvNT_6ParamsE,@"STO_CUDA_ENTRY STV_DEFAULT"
_ZN7cutlass13device_kernelIN5flash11enable_sm90INS1_16FlashAttnFwdSm90INS1_25CollectiveMainloopFwdSm90ILi2EN4cute5tupleIJNS5_1CILi1EEES8_S8_EEENS6_IJNS7_ILi128EEENS7_ILi80EEENS7_ILi256EEEEEELi256ENS_6half_tEfNS_4arch4Sm90ELb1ELb0ELb1ELb1ELb1ELb0ELb0ELb1ELb1ELb1ELb0ELb0EEENS1_21CollectiveEpilogueFwdINS6_IJSA_SC_SB_EEES9_SE_SG_Li256ELb1ELb1ELb0ELb0EEENS1_36VarlenDynamicPersistentTileSchedulerILi128ELi80ELi256ELi128ELb0ELb1ELb1ELb1ELb1ELb1EEEEEEEEEvNT_6ParamsE:
[----:B------:R-:W-:Y:S01]  /*0000*/  LDC R1, c[0x0][0x37c] ;  /* 0x0000df00ff017b82 */ /* 0x000fe20000000800 */
[----:B------:R-:W-:Y:S05]  /*0010*/  EXIT ;  /* 0x000000000000794d */ /* 0x000fea0003800000 */
.L_x_7:
        /* <DEDUP_REMOVED lines=14> */
.L_x_16:


//--------------------- .text._ZN7cutlass13device_kernelIN5flash11enable_sm90INS1_16FlashAttnFwdSm90INS1_25CollectiveMainloopFwdSm90ILi2EN4cute5tupleIJNS5_1CILi1EEES8_S8_EEENS6_IJNS7_ILi128EEENS7_ILi80EEENS7_ILi256EEEEEELi256ENS_6half_tEfNS_4arch4Sm90ELb1ELb0ELb1ELb1ELb1ELb1ELb0ELb1ELb1ELb1ELb0ELb0EEENS1_21CollectiveEpilogueFwdINS6_IJSA_SC_SB_EEES9_SE_SG_Li256ELb1ELb1ELb0ELb0EEENS1_36VarlenDynamicPersistentTileSchedulerILi128ELi80ELi256ELi128ELb0ELb1ELb1ELb1ELb1ELb1EEEEEEEEEvNT_6ParamsE --------------------------
	.section	.text._ZN7cutlass13device_kernelIN5flash11enable_sm90INS1_16FlashAttnFwdSm90INS1_25CollectiveMainloopFwdSm90ILi2EN4cute5tupleIJNS5_1CILi1EEES8_S8_EEENS6_IJNS7_ILi128EEENS7_ILi80EEENS7_ILi256EEEEEELi256ENS_6half_tEfNS_4arch4Sm90ELb1ELb0ELb1ELb1ELb1ELb1ELb0ELb1ELb1ELb1ELb0ELb0EEENS1_21CollectiveEpilogueFwdINS6_IJSA_SC_SB_EEES9_SE_SG_Li256ELb1ELb1ELb0ELb0EEENS1_36VarlenDynamicPersistentTileSchedulerILi128ELi80ELi256ELi128ELb0ELb1ELb1ELb1ELb1ELb1EEEEEEEEEvNT_6ParamsE,"ax",@progbits
	.align	128
.text._ZN7cutlass13device_kernelIN5flash11enable_sm90INS1_16FlashAttnFwdSm90INS1_25CollectiveMainloopFwdSm90ILi2EN4cute5tupleIJNS5_1CILi1EEES8_S8_EEENS6_IJNS7_ILi128EEENS7_ILi80EEENS7_ILi256EEEEEELi256ENS_6half_tEfNS_4arch4Sm90ELb1ELb0ELb1ELb1ELb1ELb1ELb0ELb1ELb1ELb1ELb0ELb0EEENS1_21CollectiveEpilogueFwdINS6_IJSA_SC_SB_EEES9_SE_SG_Li256ELb1ELb1ELb0ELb0EEENS1_36VarlenDynamicPersistentTileSchedulerILi128ELi80ELi256ELi128ELb0ELb1ELb1ELb1ELb1ELb1EEEEEEEEEvNT_6ParamsE:
        .type           _ZN7cutlass13device_kernelIN5flash11enable_sm90INS1_16FlashAttnFwdSm90INS1_25CollectiveMainloopFwdSm90ILi2EN4cute5tupleIJNS5_1CILi1EEES8_S8_EEENS6_IJNS7_ILi128EEENS7_ILi80EEENS7_ILi256EEEEEELi256ENS_6half_tEfNS_4arch4Sm90ELb1ELb0ELb1ELb1ELb1ELb1ELb0ELb1ELb1ELb1ELb0ELb0EEENS1_21CollectiveEpilogueFwdINS6_IJSA_SC_SB_EEES9_SE_SG_Li256ELb1ELb1ELb0ELb0EEENS1_36VarlenDynamicPersistentTileSchedulerILi128ELi80ELi256ELi128ELb0ELb1ELb1ELb1ELb1ELb1EEEEEEEEEvNT_6ParamsE,@function
        .size           _ZN7cutlass13device_kernelIN5flash11enable_sm90INS1_16FlashAttnFwdSm90INS1_25CollectiveMainloopFwdSm90ILi2EN4cute5tupleIJNS5_1CILi1EEES8_S8_EEENS6_IJNS7_ILi128EEENS7_ILi80EEENS7_ILi256EEEEEELi256ENS_6half_tEfNS_4arch4Sm90ELb1ELb0ELb1ELb1ELb1ELb1ELb0ELb1ELb1ELb1ELb0ELb0EEENS1_21CollectiveEpilogueFwdINS6_IJSA_SC_SB_EEES9_SE_SG_Li256ELb1ELb1ELb0ELb0EEENS1_36VarlenDynamicPersistentTileSchedulerILi128ELi80ELi256ELi128ELb0ELb1ELb1ELb1ELb1ELb1EEEEEEEEEvNT_6ParamsE,(.L_x_17 - _ZN7cutlass13device_kernelIN5flash11enable_sm90INS1_16FlashAttnFwdSm90INS1_25CollectiveMainloopFwdSm90ILi2EN4cute5tupleIJNS5_1CILi1EEES8_S8_EEENS6_IJNS7_ILi128EEENS7_ILi80EEENS7_ILi256EEEEEELi256ENS_6half_tEfNS_4arch4Sm90ELb1ELb0ELb1ELb1ELb1ELb1ELb0ELb1ELb1ELb1ELb0ELb0EEENS1_21CollectiveEpilogueFwdINS6_IJSA_SC_SB_EEES9_SE_SG_Li256ELb1ELb1ELb0ELb0EEENS1_36VarlenDynamicPersistentTileSchedulerILi128ELi80ELi256ELi128ELb0ELb1ELb1ELb1ELb1ELb1EEEEEEEEEvNT_6ParamsE)
        .other          _ZN7cutlass13device_kernelIN5flash11enable_sm90INS1_16FlashAttnFwdSm90INS1_25CollectiveMainloopFwdSm90ILi2EN4cute5tupleIJNS5_1CILi1EEES8_S8_EEENS6_IJNS7_ILi128EEENS7_ILi80EEENS7_ILi256EEEEEELi256ENS_6half_tEfNS_4arch4Sm90ELb1ELb0ELb1ELb1ELb1ELb1ELb0ELb1ELb1ELb1ELb0ELb0EEENS1_21CollectiveEpilogueFwdINS6_IJSA_SC_SB_EEES9_SE_SG_Li256ELb1ELb1ELb0ELb0EEENS1_36VarlenDynamicPersistentTileSchedulerILi128ELi80ELi256ELi128ELb0ELb1ELb1ELb1ELb1ELb1EEEEEEEEEvNT_6ParamsE,@"STO_CUDA_ENTRY STV_DEFAULT"
_ZN7cutlass13device_kernelIN5flash11enable_sm90INS1_16FlashAttnFwdSm90INS1_25CollectiveMainloopFwdSm90ILi2EN4cute5tupleIJNS5_1CILi1EEES8_S8_EEENS6_IJNS7_ILi128EEENS7_ILi80EEENS7_ILi256EEEEEELi256ENS_6half_tEfNS_4arch4Sm90ELb1ELb0ELb1ELb1ELb1ELb1ELb0ELb1ELb1ELb1ELb0ELb0EEENS1_21CollectiveEpilogueFwdINS6_IJSA_SC_SB_EEES9_SE_SG_Li256ELb1ELb1ELb0ELb0EEENS1_36VarlenDynamicPersistentTileSchedulerILi128ELi80ELi256ELi128ELb0ELb1ELb1ELb1ELb1ELb1EEEEEEEEEvNT_6ParamsE:
[----:B------:R-:W-:Y:S01]  /*0000*/  LDC R1, c[0x0][0x37c] ;  /* 0x0000df00ff017b82 */ /* 0x000fe20000000800 */
[----:B------:R-:W-:Y:S05]  /*0010*/  EXIT ;  /* 0x000000000000794d */ /* 0x000fea0003800000 */
.L_x_8:
        /* <DEDUP_REMOVED lines=14> */
.L_x_17:


//--------------------- .nv.shared.reserved.0     --------------------------
	.section	.nv.shared.reserved.0,"aw",@nobits
	.weak		__nv_reservedSMEM_offset_0_alias
	.size		__nv_reservedSMEM_offset_0_alias, 0, 64
	.other		__nv_reservedSMEM_offset_0_alias,@"STO_CUDA_RESERVED_SHARED STV_DEFAULT"
__nv_reservedSMEM_offset_0_alias:
	.zero		0
	.zero		64


//--------------------- .nv.global                --------------------------
	.section	.nv.global,"aw",@nobits
.nv.global:
	.type		_ZN80_INTERNAL_f45ec788_44_flash_fwd_hdim256_fp16_paged_softcap_sm90_cu_f3e6f9ee_33164cute1_E,@object
	.size		_ZN80_INTERNAL_f45ec788_44_flash_fwd_hdim256_fp16_paged_softcap_sm90_cu_f3e6f9ee_33164cute1_E,(_ZN80_INTERNAL_f45ec788_44_flash_fwd_hdim256_fp16_paged_softcap_sm90_cu_f3e6f9ee_33164cuda3std3__45__cpo6cbeginE - _ZN80_INTERNAL_f45ec788_44_flash_fwd_hdim256_fp16_paged_softcap_sm90_cu_f3e6f9ee_33164cute1_E)
_ZN80_INTERNAL_f45ec788_44_flash_fwd_hdim256_fp16_paged_softcap_sm90_cu_f3e6f9ee_33164cute1_E:
	.zero		1
	.type		_ZN80_INTERNAL_f45ec788_44_flash_fwd_hdim256_fp16_paged_softcap_sm90_cu_f3e6f9ee_33164cuda3std3__45__cpo6cbeginE,@object
	.size		_ZN80_INTERNAL_f45ec788_44_flash_fwd_hdim256_fp16_paged_softcap_sm90_cu_f3e6f9ee_33164cuda3std3__45__cpo6cbeginE,(_ZN80_INTERNAL_f45ec788_44_flash_fwd_hdim256_fp16_paged_softcap_sm90_cu_f3e6f9ee_33164cuda3std3__48in_placeE - _ZN80_INTERNAL_f45ec788_44_flash_fwd_hdim256_fp16_paged_softcap_sm90_cu_f3e6f9ee_33164cuda3std3__45__cpo6cbeginE)
_ZN80_INTERNAL_f45ec788_44_flash_fwd_hdim256_fp16_paged_softcap_sm90_cu_f3e6f9ee_33164cuda3std3__45__cpo6cbeginE:
	.zero		1
	.type		_ZN80_INTERNAL_f45ec788_44_flash_fwd_hdim256_fp16_paged_softcap_sm90_cu_f3e6f9ee_33164cuda3std3__48in_placeE,@object
	.size		_ZN80_INTERNAL_f45ec788_44_flash_fwd_hdim256_fp16_paged_softcap_sm90_cu_f3e6f9ee_33164cuda3std3__48in_placeE,(_ZN80_INTERNAL_f45ec788_44_flash_fwd_hdim256_fp16_paged_softcap_sm90_cu_f3e6f9ee_33164cuda3std6ranges3__45__cpo9iter_moveE - _ZN80_INTERNAL_f45ec788_44_flash_fwd_hdim256_fp16_paged_softcap_sm90_cu_f3e6f9ee_33164cuda3std3__48in_placeE)
_ZN80_INTERNAL_f45ec788_44_flash_fwd_hdim256_fp16_paged_softcap_sm90_cu_f3e6f9ee_33164cuda3std3__48in_placeE:
	.zero		1
	.type		_ZN80_INTERNAL_f45ec788_44_flash_fwd_hdim256_fp16_paged_softcap_sm90_cu_f3e6f9ee_33164cuda3std6ranges3__45__cpo9iter_moveE,@object
	.size		_ZN80_INTERNAL_f45ec788_44_flash_fwd_hdim256_fp16_paged_softcap_sm90_cu_f3e6f9ee_33164cuda3std6ranges3__45__cpo9iter_moveE,(_ZN80_INTERNAL_f45ec788_44_flash_fwd_hdim256_fp16_paged_softcap_sm90_cu_f3e6f9ee_33164cuda3std3__45__cpo5beginE - _ZN80_INTERNAL_f45ec788_44_flash_fwd_hdim256_fp16_paged_softcap_sm90_cu_f3e6f9ee_33164cuda3std6ranges3__45__cpo9iter_moveE)
_ZN80_INTERNAL_f45ec788_44_flash_fwd_hdim256_fp16_paged_softcap_sm90_cu_f3e6f9ee_33164cuda3std6ranges3__45__cpo9iter_moveE:
	.zero		1
	.type		_ZN80_INTERNAL_f45ec788_44_flash_fwd_hdim256_fp16_paged_softcap_sm90_cu_f3e6f9ee_33164cuda3std3__45__cpo5beginE,@object
	.size		_ZN80_INTERNAL_f45ec788_44_flash_fwd_hdim256_fp16_paged_softcap_sm90_cu_f3e6f9ee_33164cuda3std3__45__cpo5beginE,(_ZN80_INTERNAL_f45ec788_44_flash_fwd_hdim256_fp16_paged_softcap_sm90_cu_f3e6f9ee_33164cuda3std3__482_GLOBAL__N__f45ec788_44_flash_fwd_hdim256_fp16_paged_softcap_sm90_cu_f3e6f9ee_33166ignoreE - _ZN80_INTERNAL_f45ec788_44_flash_fwd_hdim256_fp16_paged_softcap_sm90_cu_f3e6f9ee_33164cuda3std3__45__cpo5beginE)
_ZN80_INTERNAL_f45ec788_44_flash_fwd_hdim256_fp16_paged_softcap_sm90_cu_f3e6f9ee_33164cuda3std3__45__cpo5beginE:
	.zero		1
	.type		_ZN80_INTERNAL_f45ec788_44_flash_fwd_hdim256_fp16_paged_softcap_sm90_cu_f3e6f9ee_33164cuda3std3__482_GLOBAL__N__f45ec788_44_flash_fwd_hdim256_fp16_paged_softcap_sm90_cu_f3e6f9ee_33166ignoreE,@object
	.size		_ZN80_INTERNAL_f45ec788_44_flash_fwd_hdim256_fp16_paged_softcap_sm90_cu_f3e6f9ee_33164cuda3std3__482_GLOBAL__N__f45ec788_44_flash_fwd_hdim256_fp16_paged_softcap_sm90_cu_f3e6f9ee_33166ignoreE,(_ZN80_INTERNAL_f45ec788_44_flash_fwd_hdim256_fp16_paged_softcap_sm90_cu_f3e6f9ee_33164cute7productE - _ZN80_INTERNAL_f45ec788_44_flash_fwd_hdim256_fp16_paged_softcap_sm90_cu_f3e6f9ee_33164cuda3std3__482_GLOBAL__N__f45ec788_44_flash_fwd_hdim256_fp16_paged_softcap_sm90_cu_f3e6f9ee_33166ignoreE)
_ZN80_INTERNAL_f45ec788_44_flash_fwd_hdim256_fp16_paged_softcap_sm90_cu_f3e6f9ee_33164cuda3std3__482_GLOBAL__N__f45ec788_44_flash_fwd_hdim256_fp16_paged_softcap_sm90_cu_f3e6f9ee_33166ignoreE:
	.zero		1
	.type		_ZN80_INTERNAL_f45ec788_44_flash_fwd_hdim256_fp16_paged_softcap_sm90_cu_f3e6f9ee_33164cute7productE,@object
	.size		_ZN80_INTERNAL_f45ec788_44_flash_fwd_hdim256_fp16_paged_softcap_sm90_cu_f3e6f9ee_33164cute7productE,(_ZN80_INTERNAL_f45ec788_44_flash_fwd_hdim256_fp16_paged_softcap_sm90_cu_f3e6f9ee_33164cuda3std3__45__cpo3endE - _ZN80_INTERNAL_f45ec788_44_flash_fwd_hdim256_fp16_paged_softcap_sm90_cu_f3e6f9ee_33164cute7productE)
_ZN80_INTERNAL_f45ec788_44_flash_fwd_hdim256_fp16_paged_softcap_sm90_cu_f3e6f9ee_33164cute7productE:
	.zero		1
	.type		_ZN80_INTERNAL_f45ec788_44_flash_fwd_hdim256_fp16_paged_softcap_sm90_cu_f3e6f9ee_33164cuda3std3__45__cpo3endE,@object
	.size		_ZN80_INTERNAL_f45ec788_44_flash_fwd_hdim256_fp16_paged_softcap_sm90_cu_f3e6f9ee_33164cuda3std3__45__cpo3endE,(_ZN80_INTERNAL_f45ec788_44_flash_fwd_hdim256_fp16_paged_softcap_sm90_cu_f3e6f9ee_33164cuda3std3__419piecewise_constructE - _ZN80_INTERNAL_f45ec788_44_flash_fwd_hdim256_fp16_paged_softcap_sm90_cu_f3e6f9ee_33164cuda3std3__45__cpo3endE)
_ZN80_INTERNAL_f45ec788_44_flash_fwd_hdim256_fp16_paged_softcap_sm90_cu_f3e6f9ee_33164cuda3std3__45__cpo3endE:
	.zero		1
	.type		_ZN80_INTERNAL_f45ec788_44_flash_fwd_hdim256_fp16_paged_softcap_sm90_cu_f3e6f9ee_33164cuda3std3__419piecewise_constructE,@object
	.size		_ZN80_INTERNAL_f45ec788_44_flash_fwd_hdim256_fp16_paged_softcap_sm90_cu_f3e6f9ee_33164cuda3std3__419piecewise_constructE,(_ZN80_INTERNAL_f45ec788_44_flash_fwd_hdim256_fp16_paged_softcap_sm90_cu_f3e6f9ee_33164cuda3std3__45__cpo4cendE - _ZN80_INTERNAL_f45ec788_44_flash_fwd_hdim256_fp16_paged_softcap_sm90_cu_f3e6f9ee_33164cuda3std3__419piecewise_constructE)
_ZN80_INTERNAL_f45ec788_44_flash_fwd_hdim256_fp16_paged_softcap_sm90_cu_f3e6f9ee_33164cuda3std3__419piecewise_constructE:
	.zero		1
	.type		_ZN80_INTERNAL_f45ec788_44_flash_fwd_hdim256_fp16_paged_softcap_sm90_cu_f3e6f9ee_33164cuda3std3__45__cpo4cendE,@object
	.size		_ZN80_INTERNAL_f45ec788_44_flash_fwd_hdim256_fp16_paged_softcap_sm90_cu_f3e6f9ee_33164cuda3std3__45__cpo4cendE,(_ZN80_INTERNAL_f45ec788_44_flash_fwd_hdim256_fp16_paged_softcap_sm90_cu_f3e6f9ee_33164cuda3std6ranges3__45__cpo4swapE - _ZN80_INTERNAL_f45ec788_44_flash_fwd_hdim256_fp16_paged_softcap_sm90_cu_f3e6f9ee_33164cuda3std3__45__cpo4cendE)
_ZN80_INTERNAL_f45ec788_44_flash_fwd_hdim256_fp16_paged_softcap_sm90_cu_f3e6f9ee_33164cuda3std3__45__cpo4cendE:
	.zero		1
	.type		_ZN80_INTERNAL_f45ec788_44_flash_fwd_hdim256_fp16_paged_softcap_sm90_cu_f3e6f9ee_33164cuda3std6ranges3__45__cpo4swapE,@object
	.size		_ZN80_INTERNAL_f45ec788_44_flash_fwd_hdim256_fp16_paged_softcap_sm90_cu_f3e6f9ee_33164cuda3std6ranges3__45__cpo4swapE,(.L_7 - _ZN80_INTERNAL_f45ec788_44_flash_fwd_hdim256_fp16_paged_softcap_sm90_cu_f3e6f9ee_33164cuda3std6ranges3__45__cpo4swapE)
_ZN80_INTERNAL_f45ec788_44_flash_fwd_hdim256_fp16_paged_softcap_sm90_cu_f3e6f9ee_33164cuda3std6ranges3__45__cpo4swapE:
	.zero		1
.L_7:


//--------------------- .nv.constant0._ZN7cutlass13device_kernelIN5flash11enable_sm90INS1_16FlashAttnFwdSm90INS1_25CollectiveMainloopFwdSm90ILi2EN4cute5tupleIJNS5_1CILi1EEES8_S8_EEENS6_IJNS7_ILi128EEENS7_ILi80EEENS7_ILi256EEEEEELi256ENS_6half_tEfNS_4arch4Sm90ELb0ELb0ELb1ELb0ELb1ELb0ELb0ELb1ELb1ELb1ELb0ELb0EEENS1_21CollectiveEpilogueFwdINS6_IJSA_SC_SB_EEES9_SE_SG_Li256ELb0ELb1ELb0ELb0EEENS1_29StaticPersistentTileSchedulerILb0EEEEEEEEEvNT_6ParamsE --------------------------
	.section	.nv.constant0._ZN7cutlass13device_kernelIN5flash11enable_sm90INS1_16FlashAttnFwdSm90INS1_25CollectiveMainloopFwdSm90ILi2EN4cute5tupleIJNS5_1CILi1EEES8_S8_EEENS6_IJNS7_ILi128EEENS7_ILi80EEENS7_ILi256EEEEEELi256ENS_6half_tEfNS_4arch4Sm90ELb0ELb0ELb1ELb0ELb1ELb0ELb0ELb1ELb1ELb1ELb0ELb0EEENS1_21CollectiveEpilogueFwdINS6_IJSA_SC_SB_EEES9_SE_SG_Li256ELb0ELb1ELb0ELb0EEENS1_29StaticPersistentTileSchedulerILb0EEEEEEEEEvNT_6ParamsE,"a",@progbits
	.sectionflags	@""
	.align	4
.nv.constant0._ZN7cutlass13device_kernelIN5flash11enable_sm90INS1_16FlashAttnFwdSm90INS1_25CollectiveMainloopFwdSm90ILi2EN4cute5tupleIJNS5_1CILi1EEES8_S8_EEENS6_IJNS7_ILi128EEENS7_ILi80EEENS7_ILi256EEEEEELi256ENS_6half_tEfNS_4arch4Sm90ELb0ELb0ELb1ELb0ELb1ELb0ELb0ELb1ELb1ELb1ELb0ELb0EEENS1_21CollectiveEpilogueFwdINS6_IJSA_SC_SB_EEES9_SE_SG_Li256ELb0ELb1ELb0ELb0EEENS1_29StaticPersistentTileSchedulerILb0EEEEEEEEEvNT_6ParamsE:
	.zero		3456


//--------------------- .nv.constant0._ZN7cutlass13device_kernelIN5flash11enable_sm90INS1_16FlashAttnFwdSm90INS1_25CollectiveMainloopFwdSm90ILi2EN4cute5tupleIJNS5_1CILi1EEES8_S8_EEENS6_IJNS7_ILi128EEENS7_ILi80EEENS7_ILi256EEEEEELi256ENS_6half_tEfNS_4arch4Sm90ELb0ELb0ELb1ELb1ELb1ELb0ELb0ELb1ELb1ELb1ELb0ELb0EEENS1_21CollectiveEpilogueFwdINS6_IJSA_SC_SB_EEES9_SE_SG_Li256ELb1ELb1ELb0ELb0EEENS1_36VarlenDynamicPersistentTileSchedulerILi128ELi80ELi256ELi128ELb0ELb1ELb1ELb0ELb1ELb1EEEEEEEEEvNT_6ParamsE --------------------------
	.section	.nv.constant0._ZN7cutlass13device_kernelIN5flash11enable_sm90INS1_16FlashAttnFwdSm90INS1_25CollectiveMainloopFwdSm90ILi2EN4cute5tupleIJNS5_1CILi1EEES8_S8_EEENS6_IJNS7_ILi128EEENS7_ILi80EEENS7_ILi256EEEEEELi256ENS_6half_tEfNS_4arch4Sm90ELb0ELb0ELb1ELb1ELb1ELb0ELb0ELb1ELb1ELb1ELb0ELb0EEENS1_21CollectiveEpilogueFwdINS6_IJSA_SC_SB_EEES9_SE_SG_Li256ELb1ELb1ELb0ELb0EEENS1_36VarlenDynamicPersistentTileSchedulerILi128ELi80ELi256ELi128ELb0ELb1ELb1ELb0ELb1ELb1EEEEEEEEEvNT_6ParamsE,"a",@progbits
	.sectionflags	@""
	.align	4
.nv.constant0._ZN7cutlass13device_kernelIN5flash11enable_sm90INS1_16FlashAttnFwdSm90INS1_25CollectiveMainloopFwdSm90ILi2EN4cute5tupleIJNS5_1CILi1EEES8_S8_EEENS6_IJNS7_ILi128EEENS7_ILi80EEENS7_ILi256EEEEEELi256ENS_6half_tEfNS_4arch4Sm90ELb0ELb0ELb1ELb1ELb1ELb0ELb0ELb1ELb1ELb1ELb0ELb0EEENS1_21CollectiveEpilogueFwdINS6_IJSA_SC_SB_EEES9_SE_SG_Li256ELb1ELb1ELb0ELb0EEENS1_36VarlenDynamicPersistentTileSchedulerILi128ELi80ELi256ELi128ELb0ELb1ELb1ELb0ELb1ELb1EEEEEEEEEvNT_6ParamsE:
	.zero		3584


//--------------------- .nv.constant0._ZN7cutlass13device_kernelIN5flash11enable_sm90INS1_16FlashAttnFwdSm90INS1_25CollectiveMainloopFwdSm90ILi2EN4cute5tupleIJNS5_1CILi1EEES8_S8_EEENS6_IJNS7_ILi128EEENS7_ILi80EEENS7_ILi256EEEEEELi256ENS_6half_tEfNS_4arch4Sm90ELb0ELb0ELb1ELb1ELb1ELb1ELb0ELb1ELb1ELb1ELb0ELb0EEENS1_21CollectiveEpilogueFwdINS6_IJSA_SC_SB_EEES9_SE_SG_Li256ELb1ELb1ELb0ELb0EEENS1_36VarlenDynamicPersistentTileSchedulerILi128ELi80ELi256ELi128ELb0ELb1ELb1ELb0ELb1ELb1EEEEEEEEEvNT_6ParamsE --------------------------
	.section	.nv.constant0._ZN7cutlass13device_kernelIN5flash11enable_sm90INS1_16FlashAttnFwdSm90INS1_25CollectiveMainloopFwdSm90ILi2EN4cute5tupleIJNS5_1CILi1EEES8_S8_EEENS6_IJNS7_ILi128EEENS7_ILi80EEENS7_ILi256EEEEEELi256ENS_6half_tEfNS_4arch4Sm90ELb0ELb0ELb1ELb1ELb1ELb1ELb0ELb1ELb1ELb1ELb0ELb0EEENS1_21CollectiveEpilogueFwdINS6_IJSA_SC_SB_EEES9_SE_SG_Li256ELb1ELb1ELb0ELb0EEENS1_36VarlenDynamicPersistentTileSchedulerILi128ELi80ELi256ELi128ELb0ELb1ELb1ELb0ELb1ELb1EEEEEEEEEvNT_6ParamsE,"a",@progbits
	.sectionflags	@""
	.align	4
.nv.constant0._ZN7cutlass13device_kernelIN5flash11enable_sm90INS1_16FlashAttnFwdSm90INS1_25CollectiveMainloopFwdSm90ILi2EN4cute5tupleIJNS5_1CILi1EEES8_S8_EEENS6_IJNS7_ILi128EEENS7_ILi80EEENS7_ILi256EEEEEELi256ENS_6half_tEfNS_4arch4Sm90ELb0ELb0ELb1ELb1ELb1ELb1ELb0ELb1ELb1ELb1ELb0ELb0EEENS1_21CollectiveEpilogueFwdINS6_IJSA_SC_SB_EEES9_SE_SG_Li256ELb1ELb1ELb0ELb0EEENS1_36VarlenDynamicPersistentTileSchedulerILi128ELi80ELi256ELi128ELb0ELb1ELb1ELb0ELb1ELb1EEEEEEEEEvNT_6ParamsE:
	.zero		3584


//--------------------- .nv.constant0._ZN7cutlass13device_kernelIN5flash11enable_sm90INS1_16FlashAttnFwdSm90INS1_25CollectiveMainloopFwdSm90ILi2EN4cute5tupleIJNS5_1CILi1EEES8_S8_EEENS6_IJNS7_ILi128EEENS7_ILi64EEENS7_ILi256EEEEEELi256ENS_6half_tEfNS_4arch4Sm90ELb0ELb1ELb1ELb0ELb1ELb0ELb0ELb1ELb1ELb1ELb0ELb0EEENS1_21CollectiveEpilogueFwdINS6_IJSA_SC_SB_EEES9_SE_SG_Li256ELb0ELb1ELb0ELb0EEENS1_30DynamicPersistentTileSchedulerILi256ELi128ELb0ELb1ELb1EEEEEEEEEvNT_6ParamsE --------------------------
	.section	.nv.constant0._ZN7cutlass13device_kernelIN5flash11enable_sm90INS1_16FlashAttnFwdSm90INS1_25CollectiveMainloopFwdSm90ILi2EN4cute5tupleIJNS5_1CILi1EEES8_S8_EEENS6_IJNS7_ILi128EEENS7_ILi64EEENS7_ILi256EEEEEELi256ENS_6half_tEfNS_4arch4Sm90ELb0ELb1ELb1ELb0ELb1ELb0ELb0ELb1ELb1ELb1ELb0ELb0EEENS1_21CollectiveEpilogueFwdINS6_IJSA_SC_SB_EEES9_SE_SG_Li256ELb0ELb1ELb0ELb0EEENS1_30DynamicPersistentTileSchedulerILi256ELi128ELb0ELb1ELb1EEEEEEEEEvNT_6ParamsE,"a",@progbits
	.sectionflags	@""
	.align	4
.nv.constant0._ZN7cutlass13device_kernelIN5flash11enable_sm90INS1_16FlashAttnFwdSm90INS1_25CollectiveMainloopFwdSm90ILi2EN4cute5tupleIJNS5_1CILi1EEES8_S8_EEENS6_IJNS7_ILi128EEENS7_ILi64EEENS7_ILi256EEEEEELi256ENS_6half_tEfNS_4arch4Sm90ELb0ELb1ELb1ELb0ELb1ELb0ELb0ELb1ELb1ELb1ELb0ELb0EEENS1_21CollectiveEpilogueFwdINS6_IJSA_SC_SB_EEES9_SE_SG_Li256ELb0ELb1ELb0ELb0EEENS1_30DynamicPersistentTileSchedulerILi256ELi128ELb0ELb1ELb1EEEEEEEEEvNT_6ParamsE:
	.zero		3584


//--------------------- .nv.constant0._ZN7cutlass13device_kernelIN5flash11enable_sm90INS1_16FlashAttnFwdSm90INS1_25CollectiveMainloopFwdSm90ILi2EN4cute5tupleIJNS5_1CILi1EEES8_S8_EEENS6_IJNS7_ILi128EEENS7_ILi64EEENS7_ILi256EEEEEELi256ENS_6half_tEfNS_4arch4Sm90ELb0ELb1ELb1ELb1ELb1ELb0ELb0ELb1ELb1ELb1ELb0ELb0EEENS1_21CollectiveEpilogueFwdINS6_IJSA_SC_SB_EEES9_SE_SG_Li256ELb1ELb1ELb0ELb0EEENS1_36VarlenDynamicPersistentTileSchedulerILi128ELi64ELi256ELi128ELb0ELb1ELb1ELb1ELb0ELb1EEEEEEEEEvNT_6ParamsE --------------------------
	.section	.nv.constant0._ZN7cutlass13device_kernelIN5flash11enable_sm90INS1_16FlashAttnFwdSm90INS1_25CollectiveMainloopFwdSm90ILi2EN4cute5tupleIJNS5_1CILi1EEES8_S8_EEENS6_IJNS7_ILi128EEENS7_ILi64EEENS7_ILi256EEEEEELi256ENS_6half_tEfNS_4arch4Sm90ELb0ELb1ELb1ELb1ELb1ELb0ELb0ELb1ELb1ELb1ELb0ELb0EEENS1_21CollectiveEpilogueFwdINS6_IJSA_SC_SB_EEES9_SE_SG_Li256ELb1ELb1ELb0ELb0EEENS1_36VarlenDynamicPersistentTileSchedulerILi128ELi64ELi256ELi128ELb0ELb1ELb1ELb1ELb0ELb1EEEEEEEEEvNT_6ParamsE,"a",@progbits
	.sectionflags	@""
	.align	4
.nv.constant0._ZN7cutlass13device_kernelIN5flash11enable_sm90INS1_16FlashAttnFwdSm90INS1_25CollectiveMainloopFwdSm90ILi2EN4cute5tupleIJNS5_1CILi1EEES8_S8_EEENS6_IJNS7_ILi128EEENS7_ILi64EEENS7_ILi256EEEEEELi256ENS_6half_tEfNS_4arch4Sm90ELb0ELb1ELb1ELb1ELb1ELb0ELb0ELb1ELb1ELb1ELb0ELb0EEENS1_21CollectiveEpilogueFwdINS6_IJSA_SC_SB_EEES9_SE_SG_Li256ELb1ELb1ELb0ELb0EEENS1_36VarlenDynamicPersistentTileSchedulerILi128ELi64ELi256ELi128ELb0ELb1ELb1ELb1ELb0ELb1EEEEEEEEEvNT_6ParamsE:
	.zero		3584


//--------------------- .nv.constant0._ZN7cutlass13device_kernelIN5flash11enable_sm90INS1_16FlashAttnFwdSm90INS1_25CollectiveMainloopFwdSm90ILi2EN4cute5tupleIJNS5_1CILi1EEES8_S8_EEENS6_IJNS7_ILi128EEENS7_ILi64EEENS7_ILi256EEEEEELi256ENS_6half_tEfNS_4arch4Sm90ELb0ELb1ELb1ELb1ELb1ELb1ELb0ELb1ELb1ELb1ELb0ELb0EEENS1_21CollectiveEpilogueFwdINS6_IJSA_SC_SB_EEES9_SE_SG_Li256ELb1ELb1ELb0ELb0EEENS1_36VarlenDynamicPersistentTileSchedulerILi128ELi64ELi256ELi128ELb0ELb1ELb1ELb1ELb0ELb1EEEEEEEEEvNT_6ParamsE --------------------------
	.section	.nv.constant0._ZN7cutlass13device_kernelIN5flash11enable_sm90INS1_16FlashAttnFwdSm90INS1_25CollectiveMainloopFwdSm90ILi2EN4cute5tupleIJNS5_1CILi1EEES8_S8_EEENS6_IJNS7_ILi128EEENS7_ILi64EEENS7_ILi256EEEEEELi256ENS_6half_tEfNS_4arch4Sm90ELb0ELb1ELb1ELb1ELb1ELb1ELb0ELb1ELb1ELb1ELb0ELb0EEENS1_21CollectiveEpilogueFwdINS6_IJSA_SC_SB_EEES9_SE_SG_Li256ELb1ELb1ELb0ELb0EEENS1_36VarlenDynamicPersistentTileSchedulerILi128ELi64ELi256ELi128ELb0ELb1ELb1ELb1ELb0ELb1EEEEEEEEEvNT_6ParamsE,"a",@progbits
	.sectionflags	@""
	.align	4
.nv.constant0._ZN7cutlass13device_kernelIN5flash11enable_sm90INS1_16FlashAttnFwdSm90INS1_25CollectiveMainloopFwdSm90ILi2EN4cute5tupleIJNS5_1CILi1EEES8_S8_EEENS6_IJNS7_ILi128EEENS7_ILi64EEENS7_ILi256EEEEEELi256ENS_6half_tEfNS_4arch4Sm90ELb0ELb1ELb1ELb1ELb1ELb1ELb0ELb1ELb1ELb1ELb0ELb0EEENS1_21CollectiveEpilogueFwdINS6_IJSA_SC_SB_EEES9_SE_SG_Li256ELb1ELb1ELb0ELb0EEENS1_36VarlenDynamicPersistentTileSchedulerILi128ELi64ELi256ELi128ELb0ELb1ELb1ELb1ELb0ELb1EEEEEEEEEvNT_6ParamsE:
	.zero		3584


//--------------------- .nv.constant0._ZN7cutlass13device_kernelIN5flash11enable_sm90INS1_16FlashAttnFwdSm90INS1_25CollectiveMainloopFwdSm90ILi2EN4cute5tupleIJNS5_1CILi1EEES8_S8_EEENS6_IJNS7_ILi128EEENS7_ILi80EEENS7_ILi256EEEEEELi256ENS_6half_tEfNS_4arch4Sm90ELb1ELb0ELb1ELb0ELb1ELb0ELb0ELb1ELb1ELb1ELb0ELb0EEENS1_21CollectiveEpilogueFwdINS6_IJSA_SC_SB_EEES9_SE_SG_Li256ELb0ELb1ELb0ELb0EEENS1_30DynamicPersistentTileSchedulerILi256ELi128ELb0ELb1ELb1EEEEEEEEEvNT_6ParamsE --------------------------
	.section	.nv.constant0._ZN7cutlass13device_kernelIN5flash11enable_sm90INS1_16FlashAttnFwdSm90INS1_25CollectiveMainloopFwdSm90ILi2EN4cute5tupleIJNS5_1CILi1EEES8_S8_EEENS6_IJNS7_ILi128EEENS7_ILi80EEENS7_ILi256EEEEEELi256ENS_6half_tEfNS_4arch4Sm90ELb1ELb0ELb1ELb0ELb1ELb0ELb0ELb1ELb1ELb1ELb0ELb0EEENS1_21CollectiveEpilogueFwdINS6_IJSA_SC_SB_EEES9_SE_SG_Li256ELb0ELb1ELb0ELb0EEENS1_30DynamicPersistentTileSchedulerILi256ELi128ELb0ELb1ELb1EEEEEEEEEvNT_6ParamsE,"a",@progbits
	.sectionflags	@""
	.align	4
.nv.constant0._ZN7cutlass13device_kernelIN5flash11enable_sm90INS1_16FlashAttnFwdSm90INS1_25CollectiveMainloopFwdSm90ILi2EN4cute5tupleIJNS5_1CILi1EEES8_S8_EEENS6_IJNS7_ILi128EEENS7_ILi80EEENS7_ILi256EEEEEELi256ENS_6half_tEfNS_4arch4Sm90ELb1ELb0ELb1ELb0ELb1ELb0ELb0ELb1ELb1ELb1ELb0ELb0EEENS1_21CollectiveEpilogueFwdINS6_IJSA_SC_SB_EEES9_SE_SG_Li256ELb0ELb1ELb0ELb0EEENS1_30DynamicPersistentTileSchedulerILi256ELi128ELb0ELb1ELb1EEEEEEEEEvNT_6ParamsE:
	.zero		3584


//--------------------- .nv.constant0._ZN7cutlass13device_kernelIN5flash11enable_sm90INS1_16FlashAttnFwdSm90INS1_25CollectiveMainloopFwdSm90ILi2EN4cute5tupleIJNS5_1CILi1EEES8_S8_EEENS6_IJNS7_ILi128EEENS7_ILi80EEENS7_ILi256EEEEEELi256ENS_6half_tEfNS_4arch4Sm90ELb1ELb0ELb1ELb1ELb1ELb0ELb0ELb1ELb1ELb1ELb0ELb0EEENS1_21CollectiveEpilogueFwdINS6_IJSA_SC_SB_EEES9_SE_SG_Li256ELb1ELb1ELb0ELb0EEENS1_36VarlenDynamicPersistentTileSchedulerILi128ELi80ELi256ELi128ELb0ELb1ELb1ELb1ELb1ELb1EEEEEEEEEvNT_6ParamsE --------------------------
	.section	.nv.constant0._ZN7cutlass13device_kernelIN5flash11enable_sm90INS1_16FlashAttnFwdSm90INS1_25CollectiveMainloopFwdSm90ILi2EN4cute5tupleIJNS5_1CILi1EEES8_S8_EEENS6_IJNS7_ILi128EEENS7_ILi80EEENS7_ILi256EEEEEELi256ENS_6half_tEfNS_4arch4Sm90ELb1ELb0ELb1ELb1ELb1ELb0ELb0ELb1ELb1ELb1ELb0ELb0EEENS1_21CollectiveEpilogueFwdINS6_IJSA_SC_SB_EEES9_SE_SG_Li256ELb1ELb1ELb0ELb0EEENS1_36VarlenDynamicPersistentTileSchedulerILi128ELi80ELi256ELi128ELb0ELb1ELb1ELb1ELb1ELb1EEEEEEEEEvNT_6ParamsE,"a",@progbits
	.sectionflags	@""
	.align	4
.nv.constant0._ZN7cutlass13device_kernelIN5flash11enable_sm90INS1_16FlashAttnFwdSm90INS1_25CollectiveMainloopFwdSm90ILi2EN4cute5tupleIJNS5_1CILi1EEES8_S8_EEENS6_IJNS7_ILi128EEENS7_ILi80EEENS7_ILi256EEEEEELi256ENS_6half_tEfNS_4arch4Sm90ELb1ELb0ELb1ELb1ELb1ELb0ELb0ELb1ELb1ELb1ELb0ELb0EEENS1_21CollectiveEpilogueFwdINS6_IJSA_SC_SB_EEES9_SE_SG_Li256ELb1ELb1ELb0ELb0EEENS1_36VarlenDynamicPersistentTileSchedulerILi128ELi80ELi256ELi128ELb0ELb1ELb1ELb1ELb1ELb1EEEEEEEEEvNT_6ParamsE:
	.zero		3584


//--------------------- .nv.constant0._ZN7cutlass13device_kernelIN5flash11enable_sm90INS1_16FlashAttnFwdSm90INS1_25CollectiveMainloopFwdSm90ILi2EN4cute5tupleIJNS5_1CILi1EEES8_S8_EEENS6_IJNS7_ILi128EEENS7_ILi80EEENS7_ILi256EEEEEELi256ENS_6half_tEfNS_4arch4Sm90ELb1ELb0ELb1ELb1ELb1ELb1ELb0ELb1ELb1ELb1ELb0ELb0EEENS1_21CollectiveEpilogueFwdINS6_IJSA_SC_SB_EEES9_SE_SG_Li256ELb1ELb1ELb0ELb0EEENS1_36VarlenDynamicPersistentTileSchedulerILi128ELi80ELi256ELi128ELb0ELb1ELb1ELb1ELb1ELb1EEEEEEEEEvNT_6ParamsE --------------------------
	.section	.nv.constant0._ZN7cutlass13device_kernelIN5flash11enable_sm90INS1_16FlashAttnFwdSm90INS1_25CollectiveMainloopFwdSm90ILi2EN4cute5tupleIJNS5_1CILi1EEES8_S8_EEENS6_IJNS7_ILi128EEENS7_ILi80EEENS7_ILi256EEEEEELi256ENS_6half_tEfNS_4arch4Sm90ELb1ELb0ELb1ELb1ELb1ELb1ELb0ELb1ELb1ELb1ELb0ELb0EEENS1_21CollectiveEpilogueFwdINS6_IJSA_SC_SB_EEES9_SE_SG_Li256ELb1ELb1ELb0ELb0EEENS1_36VarlenDynamicPersistentTileSchedulerILi128ELi80ELi256ELi128ELb0ELb1ELb1ELb1ELb1ELb1EEEEEEEEEvNT_6ParamsE,"a",@progbits
	.sectionflags	@""
	.align	4
.nv.constant0._ZN7cutlass13device_kernelIN5flash11enable_sm90INS1_16FlashAttnFwdSm90INS1_25CollectiveMainloopFwdSm90ILi2EN4cute5tupleIJNS5_1CILi1EEES8_S8_EEENS6_IJNS7_ILi128EEENS7_ILi80EEENS7_ILi256EEEEEELi256ENS_6half_tEfNS_4arch4Sm90ELb1ELb0ELb1ELb1ELb1ELb1ELb0ELb1ELb1ELb1ELb0ELb0EEENS1_21CollectiveEpilogueFwdINS6_IJSA_SC_SB_EEES9_SE_SG_Li256ELb1ELb1ELb0ELb0EEENS1_36VarlenDynamicPersistentTileSchedulerILi128ELi80ELi256ELi128ELb0ELb1ELb1ELb1ELb1ELb1EEEEEEEEEvNT_6ParamsE:
	.zero		3584


//--------------------- SYMBOLS --------------------------

	.type		.nv.reservedSmem.offset0,@object
	.size		.nv.reservedSmem.offset0,0x4
